// auto-generated by cutlass_sweep.gemm — config: {"arch": "sm_90", "cluster_m": 2, "cluster_n": 1, "dtype": "tf32", "stages": 3, "tile_k": 32, "tile_m": 128, "tile_n": 64}
#include "cutlass/cutlass.h"
#include "cutlass/gemm/collective/collective_builder.hpp"
#include "cutlass/gemm/device/gemm_universal_adapter.h"
#include "cutlass/gemm/kernel/gemm_universal.hpp"
#include "cutlass/epilogue/collective/collective_builder.hpp"

using ElemA = cutlass::tfloat32_t;
using ElemB = cutlass::tfloat32_t;
using ElemCD = cutlass::tfloat32_t;
using Acc  = float;
using TileShape    = cute::Shape<cute::_128, cute::_64, cute::_32>;
using ClusterShape = cute::Shape<cute::_2, cute::_1, cute::_1>;

using CollectiveEpilogue = typename cutlass::epilogue::collective::CollectiveBuilder<
    cutlass::arch::Sm90, cutlass::arch::OpClassTensorOp,
    TileShape, ClusterShape,
    cutlass::epilogue::collective::EpilogueTileAuto,
    Acc, Acc,
    ElemCD, cutlass::layout::RowMajor, 128 / cutlass::sizeof_bits<ElemCD>::value,
    ElemCD, cutlass::layout::RowMajor, 128 / cutlass::sizeof_bits<ElemCD>::value,
    cutlass::epilogue::collective::EpilogueScheduleAuto
  >::CollectiveOp;

using CollectiveMainloop = typename cutlass::gemm::collective::CollectiveBuilder<
    cutlass::arch::Sm90, cutlass::arch::OpClassTensorOp,
    ElemA, cutlass::layout::RowMajor, 128 / cutlass::sizeof_bits<ElemA>::value,
    ElemB, cutlass::layout::ColumnMajor, 128 / cutlass::sizeof_bits<ElemB>::value,
    Acc,
    TileShape, ClusterShape,
    cutlass::gemm::collective::StageCount<3>,
    cutlass::gemm::collective::KernelScheduleAuto
  >::CollectiveOp;

using GemmKernel = cutlass::gemm::kernel::GemmUniversal<
    cute::Shape<int,int,int,int>,
    CollectiveMainloop,
    CollectiveEpilogue
>;
using Gemm = cutlass::gemm::device::GemmUniversalAdapter<GemmKernel>;

// Force the device kernel symbol into the cubin without needing a host main.
auto* _anchor = &cutlass::device_kernel<GemmKernel>;


// ===== COMPILED SASS (sm_90a) =====

	.target	sm_90a

	.elftype	@"ET_EXEC"


//--------------------- .note.nv.tkinfo           --------------------------
	.section	.note.nv.tkinfo,"",@"SHT_NOTE"
	.sectionflags	@"SHF_NOTE_NV_TKINFO"
	.tkinfo
        /*0018*/ 	.word	0x00000002
        /*0030*/ 	.string	""
        /*0030*/ 	.string	"ptxas"
        /*0030*/ 	.string	"Cuda compilation tools, release 13.0, V13.0.88"
        /*0030*/ 	.string	"Build cuda_13.0.r13.0/compiler.36424714_0"
        /*0030*/ 	.string	"-arch sm_90a -m 64 "



//--------------------- .note.nv.cuinfo           --------------------------
	.section	.note.nv.cuinfo,"",@"SHT_NOTE"
	.sectionflags	@"SHF_NOTE_NV_CUINFO"
        /*0018*/ 	.short	0x0002
        /*001a*/ 	.short	0x005a
        /*001c*/ 	.short	0x0082
	.zero		2


//--------------------- .nv.info                  --------------------------
	.section	.nv.info,"",@"SHT_CUDA_INFO"
	.align	4


	//----- nvinfo : EIATTR_REGCOUNT
	.align		4
        /*0000*/ 	.byte	0x04, 0x2f
        /*0002*/ 	.short	(.L_15 - .L_14)
	.align		4
.L_14:
        /*0004*/ 	.word	index@(_ZN7cutlass13device_kernelINS_4gemm6kernel13GemmUniversalIN4cute5tupleIJiiiiEEENS1_10collective13CollectiveMmaINS1_34MainloopSm90TmaGmmaWarpSpecializedILi3ENS5_IJNS4_1CILi2EEENSA_ILi1EEESC_EEENS1_35KernelTmaWarpSpecializedCooperativeEEENS5_IJNSA_ILi128EEENSA_ILi64EEENSA_ILi32EEEEEENS_10tfloat32_tENS5_IJlSC_lEEESK_SL_NS4_8TiledMMAINS4_8MMA_AtomIJNS4_4SM904GMMA29MMA_64x64x8_F32TF32TF32_SS_TNILNSP_7ScaleInE1ELSR_1EEEEEENS4_6LayoutISD_NS5_IJSC_NSA_ILi0EEESV_EEEEENS5_IJNS4_10UnderscoreESY_SY_EEEEENS4_13SM90_TMA_LOADENS4_14ComposedLayoutINS4_7SwizzleILi3ELi4ELi3EEENS4_18smem_ptr_flag_bitsILi32EEENSU_INS5_IJNSA_ILi8EEESI_EEENS5_IJSI_SC_EEEEEEEvNS4_8identityENS4_23SM90_TMA_LOAD_MULTICASTES1B_vS1C_EENS_8epilogue10collective6detail29Sm90TmaWarpSpecializedAdapterINS1G_15DefaultEpilogueISK_SL_SL_NS1F_6thread17LinearCombinationISK_Li1EffLNS1K_9ScaleType4KindE0ELNS_15FloatRoundStyleE2ESK_EENS1_15EpilogueDefaultEEEEEvvEEEEvNT_6ParamsE)
        /*0008*/ 	.word	0x000000a8


	//----- nvinfo : EIATTR_FRAME_SIZE
	.align		4
.L_15:
        /*000c*/ 	.byte	0x04, 0x11
        /*000e*/ 	.short	(.L_17 - .L_16)
	.align		4
.L_16:
        /*0010*/ 	.word	index@(_ZN7cutlass13device_kernelINS_4gemm6kernel13GemmUniversalIN4cute5tupleIJiiiiEEENS1_10collective13CollectiveMmaINS1_34MainloopSm90TmaGmmaWarpSpecializedILi3ENS5_IJNS4_1CILi2EEENSA_ILi1EEESC_EEENS1_35KernelTmaWarpSpecializedCooperativeEEENS5_IJNSA_ILi128EEENSA_ILi64EEENSA_ILi32EEEEEENS_10tfloat32_tENS5_IJlSC_lEEESK_SL_NS4_8TiledMMAINS4_8MMA_AtomIJNS4_4SM904GMMA29MMA_64x64x8_F32TF32TF32_SS_TNILNSP_7ScaleInE1ELSR_1EEEEEENS4_6LayoutISD_NS5_IJSC_NSA_ILi0EEESV_EEEEENS5_IJNS4_10UnderscoreESY_SY_EEEEENS4_13SM90_TMA_LOADENS4_14ComposedLayoutINS4_7SwizzleILi3ELi4ELi3EEENS4_18smem_ptr_flag_bitsILi32EEENSU_INS5_IJNSA_ILi8EEESI_EEENS5_IJSI_SC_EEEEEEEvNS4_8identityENS4_23SM90_TMA_LOAD_MULTICASTES1B_vS1C_EENS_8epilogue10collective6detail29Sm90TmaWarpSpecializedAdapterINS1G_15DefaultEpilogueISK_SL_SL_NS1F_6thread17LinearCombinationISK_Li1EffLNS1K_9ScaleType4KindE0ELNS_15FloatRoundStyleE2ESK_EENS1_15EpilogueDefaultEEEEEvvEEEEvNT_6ParamsE)
        /*0014*/ 	.word	0x00000000


	//----- nvinfo : EIATTR_MIN_STACK_SIZE
	.align		4
.L_17:
        /*0018*/ 	.byte	0x04, 0x12
        /*001a*/ 	.short	(.L_19 - .L_18)
	.align		4
.L_18:
        /*001c*/ 	.word	index@(_ZN7cutlass13device_kernelINS_4gemm6kernel13GemmUniversalIN4cute5tupleIJiiiiEEENS1_10collective13CollectiveMmaINS1_34MainloopSm90TmaGmmaWarpSpecializedILi3ENS5_IJNS4_1CILi2EEENSA_ILi1EEESC_EEENS1_35KernelTmaWarpSpecializedCooperativeEEENS5_IJNSA_ILi128EEENSA_ILi64EEENSA_ILi32EEEEEENS_10tfloat32_tENS5_IJlSC_lEEESK_SL_NS4_8TiledMMAINS4_8MMA_AtomIJNS4_4SM904GMMA29MMA_64x64x8_F32TF32TF32_SS_TNILNSP_7ScaleInE1ELSR_1EEEEEENS4_6LayoutISD_NS5_IJSC_NSA_ILi0EEESV_EEEEENS5_IJNS4_10UnderscoreESY_SY_EEEEENS4_13SM90_TMA_LOADENS4_14ComposedLayoutINS4_7SwizzleILi3ELi4ELi3EEENS4_18smem_ptr_flag_bitsILi32EEENSU_INS5_IJNSA_ILi8EEESI_EEENS5_IJSI_SC_EEEEEEEvNS4_8identityENS4_23SM90_TMA_LOAD_MULTICASTES1B_vS1C_EENS_8epilogue10collective6detail29Sm90TmaWarpSpecializedAdapterINS1G_15DefaultEpilogueISK_SL_SL_NS1F_6thread17LinearCombinationISK_Li1EffLNS1K_9ScaleType4KindE0ELNS_15FloatRoundStyleE2ESK_EENS1_15EpilogueDefaultEEEEEvvEEEEvNT_6ParamsE)
        /*0020*/ 	.word	0x00000000
.L_19:


//--------------------- .nv.compat                --------------------------
	.section	.nv.compat,"",@"SHT_CUDA_COMPAT_INFO"
	.align	4
        /*0000*/ 	.byte	0x02, 0x09, 0x01, 0x00, 0x02, 0x02, 0x04, 0x00, 0x02, 0x05, 0x05, 0x00, 0x03, 0x07, 0x01, 0x01
        /*0010*/ 	.byte	0x02, 0x03, 0x01, 0x00, 0x02, 0x06, 0x01, 0x00, 0x04, 0x0b, 0x08, 0x00, 0x00, 0x00, 0x00, 0x00
        /*0020*/ 	.byte	0x00, 0x00, 0x00, 0x00


//--------------------- .nv.info._ZN7cutlass13device_kernelINS_4gemm6kernel13GemmUniversalIN4cute5tupleIJiiiiEEENS1_10collective13CollectiveMmaINS1_34MainloopSm90TmaGmmaWarpSpecializedILi3ENS5_IJNS4_1CILi2EEENSA_ILi1EEESC_EEENS1_35KernelTmaWarpSpecializedCooperativeEEENS5_IJNSA_ILi128EEENSA_ILi64EEENSA_ILi32EEEEEENS_10tfloat32_tENS5_IJlSC_lEEESK_SL_NS4_8TiledMMAINS4_8MMA_AtomIJNS4_4SM904GMMA29MMA_64x64x8_F32TF32TF32_SS_TNILNSP_7ScaleInE1ELSR_1EEEEEENS4_6LayoutISD_NS5_IJSC_NSA_ILi0EEESV_EEEEENS5_IJNS4_10UnderscoreESY_SY_EEEEENS4_13SM90_TMA_LOADENS4_14ComposedLayoutINS4_7SwizzleILi3ELi4ELi3EEENS4_18smem_ptr_flag_bitsILi32EEENSU_INS5_IJNSA_ILi8EEESI_EEENS5_IJSI_SC_EEEEEEEvNS4_8identityENS4_23SM90_TMA_LOAD_MULTICASTES1B_vS1C_EENS_8epilogue10collective6detail29Sm90TmaWarpSpecializedAdapterINS1G_15DefaultEpilogueISK_SL_SL_NS1F_6thread17LinearCombinationISK_Li1EffLNS1K_9ScaleType4KindE0ELNS_15FloatRoundStyleE2ESK_EENS1_15EpilogueDefaultEEEEEvvEEEEvNT_6ParamsE --------------------------
	.section	.nv.info._ZN7cutlass13device_kernelINS_4gemm6kernel13GemmUniversalIN4cute5tupleIJiiiiEEENS1_10collective13CollectiveMmaINS1_34MainloopSm90TmaGmmaWarpSpecializedILi3ENS5_IJNS4_1CILi2EEENSA_ILi1EEESC_EEENS1_35KernelTmaWarpSpecializedCooperativeEEENS5_IJNSA_ILi128EEENSA_ILi64EEENSA_ILi32EEEEEENS_10tfloat32_tENS5_IJlSC_lEEESK_SL_NS4_8TiledMMAINS4_8MMA_AtomIJNS4_4SM904GMMA29MMA_64x64x8_F32TF32TF32_SS_TNILNSP_7ScaleInE1ELSR_1EEEEEENS4_6LayoutISD_NS5_IJSC_NSA_ILi0EEESV_EEEEENS5_IJNS4_10UnderscoreESY_SY_EEEEENS4_13SM90_TMA_LOADENS4_14ComposedLayoutINS4_7SwizzleILi3ELi4ELi3EEENS4_18smem_ptr_flag_bitsILi32EEENSU_INS5_IJNSA_ILi8EEESI_EEENS5_IJSI_SC_EEEEEEEvNS4_8identityENS4_23SM90_TMA_LOAD_MULTICASTES1B_vS1C_EENS_8epilogue10collective6detail29Sm90TmaWarpSpecializedAdapterINS1G_15DefaultEpilogueISK_SL_SL_NS1F_6thread17LinearCombinationISK_Li1EffLNS1K_9ScaleType4KindE0ELNS_15FloatRoundStyleE2ESK_EENS1_15EpilogueDefaultEEEEEvvEEEEvNT_6ParamsE,"",@"SHT_CUDA_INFO"
	.sectionflags	@""
	.align	4


	//----- nvinfo : EIATTR_CUDA_API_VERSION
	.align		4
        /*0000*/ 	.byte	0x04, 0x37
        /*0002*/ 	.short	(.L_21 - .L_20)
.L_20:
        /*0004*/ 	.word	0x00000082


	//----- nvinfo : EIATTR_KPARAM_INFO
	.align		4
.L_21:
        /*0008*/ 	.byte	0x04, 0x17
        /*000a*/ 	.short	(.L_23 - .L_22)
.L_22:
        /*000c*/ 	.word	0x00000000
        /*0010*/ 	.short	0x0000
        /*0012*/ 	.short	0x0070
        /*0014*/ 	.byte	0x00, 0xf0, 0x01, 0x10


	//----- nvinfo : EIATTR_SPARSE_MMA_MASK
	.align		4
.L_23:
        /*0018*/ 	.byte	0x03, 0x50
        /*001a*/ 	.short	0x0000


	//----- nvinfo : EIATTR_MAXREG_COUNT
	.align		4
        /*001c*/ 	.byte	0x03, 0x1b
        /*001e*/ 	.short	0x00a8


	//----- nvinfo : EIATTR_NUM_BARRIERS
	.align		4
        /*0020*/ 	.byte	0x02, 0x4c
        /*0022*/ 	.byte	0x01
	.zero		1


	//----- nvinfo : EIATTR_EXTERNS
	.align		4
        /*0024*/ 	.byte	0x04, 0x0f
        /*0026*/ 	.short	(.L_25 - .L_24)


	//   ....[0]....
	.align		4
.L_24:
        /*0028*/ 	.word	index@(__assertfail)


	//----- nvinfo : EIATTR_MERCURY_ISA_VERSION
	.align		4
.L_25:
        /*002c*/ 	.byte	0x03, 0x5f
        /*002e*/ 	.short	0x0101


	//----- nvinfo : EIATTR_INT_WARP_WIDE_INSTR_OFFSETS
	.align		4
        /*0030*/ 	.byte	0x04, 0x31
        /*0032*/ 	.short	(.L_27 - .L_26)


	//   ....[0]....
.L_26:
        /*0034*/ 	.word	0x00000460


	//   ....[1]....
        /*0038*/ 	.word	0x00000490


	//   ....[2]....
        /*003c*/ 	.word	0x00000650


	//----- nvinfo : EIATTR_COOP_GROUP_MASK_REGIDS
	.align		4
.L_27:
        /*0040*/ 	.byte	0x04, 0x29
        /*0042*/ 	.short	(.L_29 - .L_28)


	//   ....[0]....
.L_28:
        /*0044*/ 	.word	0xffffffff


	//   ....[1]....
        /*0048*/ 	.word	0xffffffff


	//   ....[2]....
        /*004c*/ 	.word	0xffffffff


	//   ....[3]....
        /*0050*/ 	.word	0xffffffff


	//   ....[4]....
        /*0054*/ 	.word	0xffffffff


	//   ....[5]....
        /*0058*/ 	.word	0xffffffff


	//----- nvinfo : EIATTR_COOP_GROUP_INSTR_OFFSETS
	.align		4
.L_29:
        /*005c*/ 	.byte	0x04, 0x28
        /*005e*/ 	.short	(.L_31 - .L_30)


	//   ....[0]....
.L_30:
        /*0060*/ 	.word	0x00000060


	//   ....[1]....
        /*0064*/ 	.word	0x00000070


	//   ....[2]....
        /*0068*/ 	.word	0x00000130


	//   ....[3]....
        /*006c*/ 	.word	0x000002b0


	//   ....[4]....
        /*0070*/ 	.word	0x000007d0


	//   ....[5]....
        /*0074*/ 	.word	0x00001210


	//----- nvinfo : EIATTR_REG_RECONFIG
	.align		4
.L_31:
        /*0078*/ 	.byte	0x01, 0x54
	.zero		2


	//----- nvinfo : EIATTR_SYSCALL_OFFSETS
	.align		4
        /*007c*/ 	.byte	0x04, 0x46
        /*007e*/ 	.short	(.L_33 - .L_32)


	//   ....[0]....
.L_32:
        /*0080*/ 	.word	0x000013d0


	//----- nvinfo : EIATTR_MBARRIER_INSTR_OFFSETS
	.align		4
.L_33:
        /*0084*/ 	.byte	0x04, 0x39
        /*0086*/ 	.short	(.L_35 - .L_34)


	//   ....[0]....
.L_34:
        /*0088*/ 	.word	0x00000230
        /*008c*/ 	.word	0x000000ff
        /*0090*/ 	.word	0x00000000
        /*0094*/ 	.short	0x0100
        /*0096*/ 	.byte	0x08
	.zero		1


	//   ....[1]....
        /*0098*/ 	.word	0x00000240
        /*009c*/ 	.word	0x000000ff
        /*00a0*/ 	.word	0x00000018
        /*00a4*/ 	.short	0x0100
        /*00a6*/ 	.byte	0x08
	.zero		1


	//   ....[2]....
        /*00a8*/ 	.word	0x00000250
        /*00ac*/ 	.word	0x000000ff
        /*00b0*/ 	.word	0x00000008
        /*00b4*/ 	.short	0x0100
        /*00b6*/ 	.byte	0x08
	.zero		1


	//   ....[3]....
        /*00b8*/ 	.word	0x00000260
        /*00bc*/ 	.word	0x000000ff
        /*00c0*/ 	.word	0x00000020
        /*00c4*/ 	.short	0x0100
        /*00c6*/ 	.byte	0x08
	.zero		1


	//   ....[4]....
        /*00c8*/ 	.word	0x00000270
        /*00cc*/ 	.word	0x000000ff
        /*00d0*/ 	.word	0x00000010
        /*00d4*/ 	.short	0x0100
        /*00d6*/ 	.byte	0x08
	.zero		1


	//   ....[5]....
        /*00d8*/ 	.word	0x00000280
        /*00dc*/ 	.word	0x000000ff
        /*00e0*/ 	.word	0x00000028
        /*00e4*/ 	.short	0x0100
        /*00e6*/ 	.byte	0x08
	.zero		1


	//   ....[6]....
        /*00e8*/ 	.word	0x000006d0
        /*00ec*/ 	.word	0x000000ff
        /*00f0*/ 	.word	0x00000040
        /*00f4*/ 	.short	0x0100
        /*00f6*/ 	.byte	0x06
	.zero		1


	//   ....[7]....
        /*00f8*/ 	.word	0x00000760
        /*00fc*/ 	.word	0x000000ff
        /*0100*/ 	.word	0x00000048
        /*0104*/ 	.short	0x0100
        /*0106*/ 	.byte	0x06
	.zero		1


	//   ....[8]....
        /*0108*/ 	.word	0x00001490
        /*010c*/ 	.word	0x00000003
        /*0110*/ 	.word	0x00000000
        /*0114*/ 	.short	0x010a
        /*0116*/ 	.byte	0x3f
	.zero		1


	//   ....[9]....
        /*0118*/ 	.word	0x000014d0
        /*011c*/ 	.word	0x00000003
        /*0120*/ 	.word	0x00000000
        /*0124*/ 	.short	0x010a
        /*0126*/ 	.byte	0x3f
	.zero		1


	//   ....[10]....
        /*0128*/ 	.word	0x000018a0
        /*012c*/ 	.word	0x00000005
        /*0130*/ 	.word	0x00000000
        /*0134*/ 	.short	0x010a
        /*0136*/ 	.byte	0x3f
	.zero		1


	//   ....[11]....
        /*0138*/ 	.word	0x000018e0
        /*013c*/ 	.word	0x00000005
        /*0140*/ 	.word	0x00000000
        /*0144*/ 	.short	0x010a
        /*0146*/ 	.byte	0x3f
	.zero		1


	//   ....[12]....
        /*0148*/ 	.word	0x00001b40
        /*014c*/ 	.word	0x00000005
        /*0150*/ 	.word	0x00000000
        /*0154*/ 	.short	0x0101
        /*0156*/ 	.byte	0x3f
	.zero		1


	//   ....[13]....
        /*0158*/ 	.word	0x00001d60
        /*015c*/ 	.word	0x00000003
        /*0160*/ 	.word	0x00000000
        /*0164*/ 	.short	0x0101
        /*0166*/ 	.byte	0x3f
	.zero		1


	//   ....[14]....
        /*0168*/ 	.word	0x00005240
        /*016c*/ 	.word	0x00000017
        /*0170*/ 	.word	0x00000018
        /*0174*/ 	.short	0x010a
        /*0176*/ 	.byte	0x3f
	.zero		1


	//   ....[15]....
        /*0178*/ 	.word	0x000055b0
        /*017c*/ 	.word	0x00000003
        /*0180*/ 	.word	0x00000048
        /*0184*/ 	.short	0x0101
        /*0186*/ 	.byte	0x3f
	.zero		1


	//   ....[16]....
        /*0188*/ 	.word	0x00005d10
        /*018c*/ 	.word	0x00000007
        /*0190*/ 	.word	0x00000000
        /*0194*/ 	.short	0x010a
        /*0196*/ 	.byte	0x3f
	.zero		1


	//   ....[17]....
        /*0198*/ 	.word	0x00005d90
        /*019c*/ 	.word	0x00000006
        /*01a0*/ 	.word	0x00000000
        /*01a4*/ 	.short	0x010a
        /*01a6*/ 	.byte	0x3f
	.zero		1


	//   ....[18]....
        /*01a8*/ 	.word	0x00005e20
        /*01ac*/ 	.word	0x00000003
        /*01b0*/ 	.word	0x00000000
        /*01b4*/ 	.short	0x010a
        /*01b6*/ 	.byte	0x3f
	.zero		1


	//   ....[19]....
        /*01b8*/ 	.word	0x00005e80
        /*01bc*/ 	.word	0x00000003
        /*01c0*/ 	.word	0x00000000
        /*01c4*/ 	.short	0x010a
        /*01c6*/ 	.byte	0x3f
	.zero		1


	//   ....[20]....
        /*01c8*/ 	.word	0x00005ed0
        /*01cc*/ 	.word	0x00000005
        /*01d0*/ 	.word	0x00000000
        /*01d4*/ 	.short	0x010a
        /*01d6*/ 	.byte	0x3f
	.zero		1


	//   ....[21]....
        /*01d8*/ 	.word	0x00005fa0
        /*01dc*/ 	.word	0x00000017
        /*01e0*/ 	.word	0x00000018
        /*01e4*/ 	.short	0x010a
        /*01e6*/ 	.byte	0x3f
	.zero		1


	//   ....[22]....
        /*01e8*/ 	.word	0x00006070
        /*01ec*/ 	.word	0x00000007
        /*01f0*/ 	.word	0x00000000
        /*01f4*/ 	.short	0x010a
        /*01f6*/ 	.byte	0x3f
	.zero		1


	//   ....[23]....
        /*01f8*/ 	.word	0x000060c0
        /*01fc*/ 	.word	0x00000006
        /*0200*/ 	.word	0x00000000
        /*0204*/ 	.short	0x010a
        /*0206*/ 	.byte	0x3f
	.zero		1


	//----- nvinfo : EIATTR_NUM_MBARRIERS
	.align		4
.L_35:
        /*0208*/ 	.byte	0x03, 0x38
        /*020a*/ 	.short	0x0008


	//----- nvinfo : EIATTR_EXIT_INSTR_OFFSETS
	.align		4
        /*020c*/ 	.byte	0x04, 0x1c
        /*020e*/ 	.short	(.L_37 - .L_36)


	//   ....[0]....
.L_36:
        /*0210*/ 	.word	0x00000930


	//   ....[1]....
        /*0214*/ 	.word	0x00001140


	//   ....[2]....
        /*0218*/ 	.word	0x00004950


	//   ....[3]....
        /*021c*/ 	.word	0x00004eb0


	//   ....[4]....
        /*0220*/ 	.word	0x00005e70


	//----- nvinfo : EIATTR_MAX_THREADS
	.align		4
.L_37:
        /*0224*/ 	.byte	0x04, 0x05
        /*0226*/ 	.short	(.L_39 - .L_38)
.L_38:
        /*0228*/ 	.word	0x00000180
        /*022c*/ 	.word	0x00000001
        /*0230*/ 	.word	0x00000001


	//----- nvinfo : EIATTR_CRS_STACK_SIZE
	.align		4
.L_39:
        /*0234*/ 	.byte	0x04, 0x1e
        /*0236*/ 	.short	(.L_41 - .L_40)
.L_40:
        /*0238*/ 	.word	0x00000000


	//----- nvinfo : EIATTR_CBANK_PARAM_SIZE
	.align		4
.L_41:
        /*023c*/ 	.byte	0x03, 0x19
        /*023e*/ 	.short	0x0470


	//----- nvinfo : EIATTR_PARAM_CBANK
	.align		4
        /*0240*/ 	.byte	0x04, 0x0a
        /*0242*/ 	.short	(.L_43 - .L_42)
	.align		4
.L_42:
        /*0244*/ 	.word	index@(.nv.constant0._ZN7cutlass13device_kernelINS_4gemm6kernel13GemmUniversalIN4cute5tupleIJiiiiEEENS1_10collective13CollectiveMmaINS1_34MainloopSm90TmaGmmaWarpSpecializedILi3ENS5_IJNS4_1CILi2EEENSA_ILi1EEESC_EEENS1_35KernelTmaWarpSpecializedCooperativeEEENS5_IJNSA_ILi128EEENSA_ILi64EEENSA_ILi32EEEEEENS_10tfloat32_tENS5_IJlSC_lEEESK_SL_NS4_8TiledMMAINS4_8MMA_AtomIJNS4_4SM904GMMA29MMA_64x64x8_F32TF32TF32_SS_TNILNSP_7ScaleInE1ELSR_1EEEEEENS4_6LayoutISD_NS5_IJSC_NSA_ILi0EEESV_EEEEENS5_IJNS4_10UnderscoreESY_SY_EEEEENS4_13SM90_TMA_LOADENS4_14ComposedLayoutINS4_7SwizzleILi3ELi4ELi3EEENS4_18smem_ptr_flag_bitsILi32EEENSU_INS5_IJNSA_ILi8EEESI_EEENS5_IJSI_SC_EEEEEEEvNS4_8identityENS4_23SM90_TMA_LOAD_MULTICASTES1B_vS1C_EENS_8epilogue10collective6detail29Sm90TmaWarpSpecializedAdapterINS1G_15DefaultEpilogueISK_SL_SL_NS1F_6thread17LinearCombinationISK_Li1EffLNS1K_9ScaleType4KindE0ELNS_15FloatRoundStyleE2ESK_EENS1_15EpilogueDefaultEEEEEvvEEEEvNT_6ParamsE)
        /*0248*/ 	.short	0x0210
        /*024a*/ 	.short	0x0470


	//----- nvinfo : EIATTR_SW_WAR
	.align		4
.L_43:
        /*024c*/ 	.byte	0x04, 0x36
        /*024e*/ 	.short	(.L_45 - .L_44)
.L_44:
        /*0250*/ 	.word	0x00000008
.L_45:


//--------------------- .nv.callgraph             --------------------------
	.section	.nv.callgraph,"",@"SHT_CUDA_CALLGRAPH"
	.align	4
	.sectionentsize	8
	.align		4
        /*0000*/ 	.word	0x00000000
	.align		4
        /*0004*/ 	.word	0xffffffff
	.align		4
        /*0008*/ 	.word	index@(_ZN7cutlass13device_kernelINS_4gemm6kernel13GemmUniversalIN4cute5tupleIJiiiiEEENS1_10collective13CollectiveMmaINS1_34MainloopSm90TmaGmmaWarpSpecializedILi3ENS5_IJNS4_1CILi2EEENSA_ILi1EEESC_EEENS1_35KernelTmaWarpSpecializedCooperativeEEENS5_IJNSA_ILi128EEENSA_ILi64EEENSA_ILi32EEEEEENS_10tfloat32_tENS5_IJlSC_lEEESK_SL_NS4_8TiledMMAINS4_8MMA_AtomIJNS4_4SM904GMMA29MMA_64x64x8_F32TF32TF32_SS_TNILNSP_7ScaleInE1ELSR_1EEEEEENS4_6LayoutISD_NS5_IJSC_NSA_ILi0EEESV_EEEEENS5_IJNS4_10UnderscoreESY_SY_EEEEENS4_13SM90_TMA_LOADENS4_14ComposedLayoutINS4_7SwizzleILi3ELi4ELi3EEENS4_18smem_ptr_flag_bitsILi32EEENSU_INS5_IJNSA_ILi8EEESI_EEENS5_IJSI_SC_EEEEEEEvNS4_8identityENS4_23SM90_TMA_LOAD_MULTICASTES1B_vS1C_EENS_8epilogue10collective6detail29Sm90TmaWarpSpecializedAdapterINS1G_15DefaultEpilogueISK_SL_SL_NS1F_6thread17LinearCombinationISK_Li1EffLNS1K_9ScaleType4KindE0ELNS_15FloatRoundStyleE2ESK_EENS1_15EpilogueDefaultEEEEEvvEEEEvNT_6ParamsE)
	.align		4
        /*000c*/ 	.word	index@(__assertfail)
	.align		4
        /*0010*/ 	.word	0x00000000
	.align		4
        /*0014*/ 	.word	0xfffffffe
	.align		4
        /*0018*/ 	.word	0x00000000
	.align		4
        /*001c*/ 	.word	0xfffffffd
	.align		4
        /*0020*/ 	.word	0x00000000
	.align		4
        /*0024*/ 	.word	0xfffffffc


//--------------------- .nv.constant4             --------------------------
	.section	.nv.constant4,"a",@progbits
	.align	8
	.align		8
.nv.constant4:
        /*0000*/ 	.dword	__assertfail
	.align		8
        /*0008*/ 	.dword	__unnamed_1
	.align		8
        /*0010*/ 	.dword	_ZN39_INTERNAL_162d6e02_4_k_cu_4503b93c_62734cuda3std3__45__cpo5beginE
	.align		8
        /*0018*/ 	.dword	_ZN39_INTERNAL_162d6e02_4_k_cu_4503b93c_62734cuda3std3__45__cpo3endE
	.align		8
        /*0020*/ 	.dword	_ZN39_INTERNAL_162d6e02_4_k_cu_4503b93c_62734cuda3std3__45__cpo6cbeginE
	.align		8
        /*0028*/ 	.dword	_ZN39_INTERNAL_162d6e02_4_k_cu_4503b93c_62734cuda3std3__45__cpo4cendE
	.align		8
        /*0030*/ 	.dword	_ZN39_INTERNAL_162d6e02_4_k_cu_4503b93c_62734cuda3std3__441_GLOBAL__N__162d6e02_4_k_cu_4503b93c_62736ignoreE
	.align		8
        /*0038*/ 	.dword	_ZN39_INTERNAL_162d6e02_4_k_cu_4503b93c_62734cuda3std3__419piecewise_constructE
	.align		8
        /*0040*/ 	.dword	_ZN39_INTERNAL_162d6e02_4_k_cu_4503b93c_62734cuda3std3__48in_placeE
	.align		8
        /*0048*/ 	.dword	_ZN39_INTERNAL_162d6e02_4_k_cu_4503b93c_62734cuda3std6ranges3__45__cpo4swapE
	.align		8
        /*0050*/ 	.dword	_ZN39_INTERNAL_162d6e02_4_k_cu_4503b93c_62734cuda3std6ranges3__45__cpo9iter_moveE
	.align		8
        /*0058*/ 	.dword	_ZN39_INTERNAL_162d6e02_4_k_cu_4503b93c_62734cute7productE
	.align		8
        /*0060*/ 	.dword	_ZN39_INTERNAL_162d6e02_4_k_cu_4503b93c_62734cute1_E
	.align		8
        /*0068*/ 	.dword	$str$22
	.align		8
        /*0070*/ 	.dword	$str$23


//--------------------- .text._ZN7cutlass13device_kernelINS_4gemm6kernel13GemmUniversalIN4cute5tupleIJiiiiEEENS1_10collective13CollectiveMmaINS1_34MainloopSm90TmaGmmaWarpSpecializedILi3ENS5_IJNS4_1CILi2EEENSA_ILi1EEESC_EEENS1_35KernelTmaWarpSpecializedCooperativeEEENS5_IJNSA_ILi128EEENSA_ILi64EEENSA_ILi32EEEEEENS_10tfloat32_tENS5_IJlSC_lEEESK_SL_NS4_8TiledMMAINS4_8MMA_AtomIJNS4_4SM904GMMA29MMA_64x64x8_F32TF32TF32_SS_TNILNSP_7ScaleInE1ELSR_1EEEEEENS4_6LayoutISD_NS5_IJSC_NSA_ILi0EEESV_EEEEENS5_IJNS4_10UnderscoreESY_SY_EEEEENS4_13SM90_TMA_LOADENS4_14ComposedLayoutINS4_7SwizzleILi3ELi4ELi3EEENS4_18smem_ptr_flag_bitsILi32EEENSU_INS5_IJNSA_ILi8EEESI_EEENS5_IJSI_SC_EEEEEEEvNS4_8identityENS4_23SM90_TMA_LOAD_MULTICASTES1B_vS1C_EENS_8epilogue10collective6detail29Sm90TmaWarpSpecializedAdapterINS1G_15DefaultEpilogueISK_SL_SL_NS1F_6thread17LinearCombinationISK_Li1EffLNS1K_9ScaleType4KindE0ELNS_15FloatRoundStyleE2ESK_EENS1_15EpilogueDefaultEEEEEvvEEEEvNT_6ParamsE --------------------------
	.section	.text._ZN7cutlass13device_kernelINS_4gemm6kernel13GemmUniversalIN4cute5tupleIJiiiiEEENS1_10collective13CollectiveMmaINS1_34MainloopSm90TmaGmmaWarpSpecializedILi3ENS5_IJNS4_1CILi2EEENSA_ILi1EEESC_EEENS1_35KernelTmaWarpSpecializedCooperativeEEENS5_IJNSA_ILi128EEENSA_ILi64EEENSA_ILi32EEEEEENS_10tfloat32_tENS5_IJlSC_lEEESK_SL_NS4_8TiledMMAINS4_8MMA_AtomIJNS4_4SM904GMMA29MMA_64x64x8_F32TF32TF32_SS_TNILNSP_7ScaleInE1ELSR_1EEEEEENS4_6LayoutISD_NS5_IJSC_NSA_ILi0EEESV_EEEEENS5_IJNS4_10UnderscoreESY_SY_EEEEENS4_13SM90_TMA_LOADENS4_14ComposedLayoutINS4_7SwizzleILi3ELi4ELi3EEENS4_18smem_ptr_flag_bitsILi32EEENSU_INS5_IJNSA_ILi8EEESI_EEENS5_IJSI_SC_EEEEEEEvNS4_8identityENS4_23SM90_TMA_LOAD_MULTICASTES1B_vS1C_EENS_8epilogue10collective6detail29Sm90TmaWarpSpecializedAdapterINS1G_15DefaultEpilogueISK_SL_SL_NS1F_6thread17LinearCombinationISK_Li1EffLNS1K_9ScaleType4KindE0ELNS_15FloatRoundStyleE2ESK_EENS1_15EpilogueDefaultEEEEEvvEEEEvNT_6ParamsE,"ax",@progbits
	.align	128
.text._ZN7cutlass13device_kernelINS_4gemm6kernel13GemmUniversalIN4cute5tupleIJiiiiEEENS1_10collective13CollectiveMmaINS1_34MainloopSm90TmaGmmaWarpSpecializedILi3ENS5_IJNS4_1CILi2EEENSA_ILi1EEESC_EEENS1_35KernelTmaWarpSpecializedCooperativeEEENS5_IJNSA_ILi128EEENSA_ILi64EEENSA_ILi32EEEEEENS_10tfloat32_tENS5_IJlSC_lEEESK_SL_NS4_8TiledMMAINS4_8MMA_AtomIJNS4_4SM904GMMA29MMA_64x64x8_F32TF32TF32_SS_TNILNSP_7ScaleInE1ELSR_1EEEEEENS4_6LayoutISD_NS5_IJSC_NSA_ILi0EEESV_EEEEENS5_IJNS4_10UnderscoreESY_SY_EEEEENS4_13SM90_TMA_LOADENS4_14ComposedLayoutINS4_7SwizzleILi3ELi4ELi3EEENS4_18smem_ptr_flag_bitsILi32EEENSU_INS5_IJNSA_ILi8EEESI_EEENS5_IJSI_SC_EEEEEEEvNS4_8identityENS4_23SM90_TMA_LOAD_MULTICASTES1B_vS1C_EENS_8epilogue10collective6detail29Sm90TmaWarpSpecializedAdapterINS1G_15DefaultEpilogueISK_SL_SL_NS1F_6thread17LinearCombinationISK_Li1EffLNS1K_9ScaleType4KindE0ELNS_15FloatRoundStyleE2ESK_EENS1_15EpilogueDefaultEEEEEvvEEEEvNT_6ParamsE:
        .type           _ZN7cutlass13device_kernelINS_4gemm6kernel13GemmUniversalIN4cute5tupleIJiiiiEEENS1_10collective13CollectiveMmaINS1_34MainloopSm90TmaGmmaWarpSpecializedILi3ENS5_IJNS4_1CILi2EEENSA_ILi1EEESC_EEENS1_35KernelTmaWarpSpecializedCooperativeEEENS5_IJNSA_ILi128EEENSA_ILi64EEENSA_ILi32EEEEEENS_10tfloat32_tENS5_IJlSC_lEEESK_SL_NS4_8TiledMMAINS4_8MMA_AtomIJNS4_4SM904GMMA29MMA_64x64x8_F32TF32TF32_SS_TNILNSP_7ScaleInE1ELSR_1EEEEEENS4_6LayoutISD_NS5_IJSC_NSA_ILi0EEESV_EEEEENS5_IJNS4_10UnderscoreESY_SY_EEEEENS4_13SM90_TMA_LOADENS4_14ComposedLayoutINS4_7SwizzleILi3ELi4ELi3EEENS4_18smem_ptr_flag_bitsILi32EEENSU_INS5_IJNSA_ILi8EEESI_EEENS5_IJSI_SC_EEEEEEEvNS4_8identityENS4_23SM90_TMA_LOAD_MULTICASTES1B_vS1C_EENS_8epilogue10collective6detail29Sm90TmaWarpSpecializedAdapterINS1G_15DefaultEpilogueISK_SL_SL_NS1F_6thread17LinearCombinationISK_Li1EffLNS1K_9ScaleType4KindE0ELNS_15FloatRoundStyleE2ESK_EENS1_15EpilogueDefaultEEEEEvvEEEEvNT_6ParamsE,@function
        .size           _ZN7cutlass13device_kernelINS_4gemm6kernel13GemmUniversalIN4cute5tupleIJiiiiEEENS1_10collective13CollectiveMmaINS1_34MainloopSm90TmaGmmaWarpSpecializedILi3ENS5_IJNS4_1CILi2EEENSA_ILi1EEESC_EEENS1_35KernelTmaWarpSpecializedCooperativeEEENS5_IJNSA_ILi128EEENSA_ILi64EEENSA_ILi32EEEEEENS_10tfloat32_tENS5_IJlSC_lEEESK_SL_NS4_8TiledMMAINS4_8MMA_AtomIJNS4_4SM904GMMA29MMA_64x64x8_F32TF32TF32_SS_TNILNSP_7ScaleInE1ELSR_1EEEEEENS4_6LayoutISD_NS5_IJSC_NSA_ILi0EEESV_EEEEENS5_IJNS4_10UnderscoreESY_SY_EEEEENS4_13SM90_TMA_LOADENS4_14ComposedLayoutINS4_7SwizzleILi3ELi4ELi3EEENS4_18smem_ptr_flag_bitsILi32EEENSU_INS5_IJNSA_ILi8EEESI_EEENS5_IJSI_SC_EEEEEEEvNS4_8identityENS4_23SM90_TMA_LOAD_MULTICASTES1B_vS1C_EENS_8epilogue10collective6detail29Sm90TmaWarpSpecializedAdapterINS1G_15DefaultEpilogueISK_SL_SL_NS1F_6thread17LinearCombinationISK_Li1EffLNS1K_9ScaleType4KindE0ELNS_15FloatRoundStyleE2ESK_EENS1_15EpilogueDefaultEEEEEvvEEEEvNT_6ParamsE,(.L_x_133 - _ZN7cutlass13device_kernelINS_4gemm6kernel13GemmUniversalIN4cute5tupleIJiiiiEEENS1_10collective13CollectiveMmaINS1_34MainloopSm90TmaGmmaWarpSpecializedILi3ENS5_IJNS4_1CILi2EEENSA_ILi1EEESC_EEENS1_35KernelTmaWarpSpecializedCooperativeEEENS5_IJNSA_ILi128EEENSA_ILi64EEENSA_ILi32EEEEEENS_10tfloat32_tENS5_IJlSC_lEEESK_SL_NS4_8TiledMMAINS4_8MMA_AtomIJNS4_4SM904GMMA29MMA_64x64x8_F32TF32TF32_SS_TNILNSP_7ScaleInE1ELSR_1EEEEEENS4_6LayoutISD_NS5_IJSC_NSA_ILi0EEESV_EEEEENS5_IJNS4_10UnderscoreESY_SY_EEEEENS4_13SM90_TMA_LOADENS4_14ComposedLayoutINS4_7SwizzleILi3ELi4ELi3EEENS4_18smem_ptr_flag_bitsILi32EEENSU_INS5_IJNSA_ILi8EEESI_EEENS5_IJSI_SC_EEEEEEEvNS4_8identityENS4_23SM90_TMA_LOAD_MULTICASTES1B_vS1C_EENS_8epilogue10collective6detail29Sm90TmaWarpSpecializedAdapterINS1G_15DefaultEpilogueISK_SL_SL_NS1F_6thread17LinearCombinationISK_Li1EffLNS1K_9ScaleType4KindE0ELNS_15FloatRoundStyleE2ESK_EENS1_15EpilogueDefaultEEEEEvvEEEEvNT_6ParamsE)
        .other          _ZN7cutlass13device_kernelINS_4gemm6kernel13GemmUniversalIN4cute5tupleIJiiiiEEENS1_10collective13CollectiveMmaINS1_34MainloopSm90TmaGmmaWarpSpecializedILi3ENS5_IJNS4_1CILi2EEENSA_ILi1EEESC_EEENS1_35KernelTmaWarpSpecializedCooperativeEEENS5_IJNSA_ILi128EEENSA_ILi64EEENSA_ILi32EEEEEENS_10tfloat32_tENS5_IJlSC_lEEESK_SL_NS4_8TiledMMAINS4_8MMA_AtomIJNS4_4SM904GMMA29MMA_64x64x8_F32TF32TF32_SS_TNILNSP_7ScaleInE1ELSR_1EEEEEENS4_6LayoutISD_NS5_IJSC_NSA_ILi0EEESV_EEEEENS5_IJNS4_10UnderscoreESY_SY_EEEEENS4_13SM90_TMA_LOADENS4_14ComposedLayoutINS4_7SwizzleILi3ELi4ELi3EEENS4_18smem_ptr_flag_bitsILi32EEENSU_INS5_IJNSA_ILi8EEESI_EEENS5_IJSI_SC_EEEEEEEvNS4_8identityENS4_23SM90_TMA_LOAD_MULTICASTES1B_vS1C_EENS_8epilogue10collective6detail29Sm90TmaWarpSpecializedAdapterINS1G_15DefaultEpilogueISK_SL_SL_NS1F_6thread17LinearCombinationISK_Li1EffLNS1K_9ScaleType4KindE0ELNS_15FloatRoundStyleE2ESK_EENS1_15EpilogueDefaultEEEEEvvEEEEvNT_6ParamsE,@"STO_CUDA_ENTRY STV_DEFAULT"
_ZN7cutlass13device_kernelINS_4gemm6kernel13GemmUniversalIN4cute5tupleIJiiiiEEENS1_10collective13CollectiveMmaINS1_34MainloopSm90TmaGmmaWarpSpecializedILi3ENS5_IJNS4_1CILi2EEENSA_ILi1EEESC_EEENS1_35KernelTmaWarpSpecializedCooperativeEEENS5_IJNSA_ILi128EEENSA_ILi64EEENSA_ILi32EEEEEENS_10tfloat32_tENS5_IJlSC_lEEESK_SL_NS4_8TiledMMAINS4_8MMA_AtomIJNS4_4SM904GMMA29MMA_64x64x8_F32TF32TF32_SS_TNILNSP_7ScaleInE1ELSR_1EEEEEENS4_6LayoutISD_NS5_IJSC_NSA_ILi0EEESV_EEEEENS5_IJNS4_10UnderscoreESY_SY_EEEEENS4_13SM90_TMA_LOADENS4_14ComposedLayoutINS4_7SwizzleILi3ELi4ELi3EEENS4_18smem_ptr_flag_bitsILi32EEENSU_INS5_IJNSA_ILi8EEESI_EEENS5_IJSI_SC_EEEEEEEvNS4_8identityENS4_23SM90_TMA_LOAD_MULTICASTES1B_vS1C_EENS_8epilogue10collective6detail29Sm90TmaWarpSpecializedAdapterINS1G_15DefaultEpilogueISK_SL_SL_NS1F_6thread17LinearCombinationISK_Li1EffLNS1K_9ScaleType4KindE0ELNS_15FloatRoundStyleE2ESK_EENS1_15EpilogueDefaultEEEEEvvEEEEvNT_6ParamsE:
[----:B------:R-:W0:Y:S01]  /*0000*/  LDC R1, c[0x0][0x28] ;  /* 0x00000a00ff017b82 */ /* 0x000e220000000800 */
[----:B------:R-:W1:Y:S01]  /*0010*/  S2R R18, SR_TID.X ;  /* 0x0000000000127919 */ /* 0x000e620000002100 */
[----:B------:R-:W-:Y:S01]  /*0020*/  ELECT P0, URZ, PT ;  /* 0x00000000003f782f */ /* 0x000fe20003800000 */
[----:B------:R-:W-:Y:S01]  /*0030*/  BSSY B0, `(.L_x_0) ;  /* 0x000000f000007945 */ /* 0x000fe20003800000 */
[--C-:B-1----:R-:W-:Y:S02]  /*0040*/  SHF.R.U32.HI R0, RZ, 0x5, R18.reuse ;  /* 0x00000005ff007819 */ /* 0x102fe40000011612 */
[----:B------:R-:W-:-:S03]  /*0050*/  SHF.R.U32.HI R3, RZ, 0x7, R18 ;  /* 0x00000007ff037819 */ /* 0x000fc60000011612 */
[----:B------:R-:W1:Y:S04]  /*0060*/  SHFL.IDX PT, R2, R0, RZ, 0x1f ;  /* 0x00001fff00027589 */ /* 0x000e6800000e0000 */
[----:B------:R2:W3:Y:S01]  /*0070*/  SHFL.IDX PT, R5, R3, RZ, 0x1f ;  /* 0x00001fff03057589 */ /* 0x0004e200000e0000 */
[----:B-1----:R-:W-:-:S13]  /*0080*/  ISETP.NE.OR P0, PT, R2, RZ, !P0 ;  /* 0x000000ff0200720c */ /* 0x002fda0004705670 */
[----:B0-23--:R-:W-:Y:S05]  /*0090*/  @P0 BRA `(.L_x_1) ;  /* 0x0000000000200947 */ /* 0x00dfea0003800000 */
[----:B------:R-:W-:Y:S02]  /*00a0*/  ULDC.64 UR4, c[0x0][0x198] ;  /* 0x0000660000047ab9 */ /* 0x000fe40000000a00 */
[----:B------:R-:W-:Y:S02]  /*00b0*/  UIADD3 UR6, UP0, UR4, 0xf0, URZ ;  /* 0x000000f004067890 */ /* 0x000fe4000ff1e03f */
[----:B------:R-:W-:Y:S02]  /*00c0*/  UIADD3 UR4, UP1, UR4, 0x1f0, URZ ;  /* 0x000001f004047890 */ /* 0x000fe4000ff3e03f */
[----:B------:R-:W-:Y:S02]  /*00d0*/  UIADD3.X UR7, URZ, UR5, URZ, UP0, !UPT ;  /* 0x000000053f077290 */ /* 0x000fe400087fe43f */
[----:B------:R-:W-:-:S07]  /*00e0*/  UIADD3.X UR5, URZ, UR5, URZ, UP1, !UPT ;  /* 0x000000053f057290 */ /* 0x000fce0008ffe43f */
[----:B------:R0:W-:Y:S02]  /*00f0*/  UTMACCTL.PF [UR6] ;  /* 0x00000000060079b9 */ /* 0x0001e40008040000 */
[----:B------:R0:W-:Y:S02]  /*0100*/  UTMACCTL.PF [UR4] ;  /* 0x00000000040079b9 */ /* 0x0001e40008040000 */
[----:B0-----:R-:W-:Y:S01]  /*0110*/  NOP ;  /* 0x0000000000007918 */ /* 0x001fe20000000000 */
.L_x_1:
[----:B------:R-:W-:Y:S05]  /*0120*/  BSYNC B0 ;  /* 0x0000000000007941 */ /* 0x000fea0003800000 */
.L_x_0:
[----:B------:R-:W0:Y:S02]  /*0130*/  SHFL.IDX PT, R3, R0, RZ, 0x1f ;  /* 0x00001fff00037589 */ /* 0x000e2400000e0000 */
[----:B0-----:R-:W-:-:S13]  /*0140*/  ISETP.NE.AND P0, PT, R3, RZ, PT ;  /* 0x000000ff0300720c */ /* 0x001fda0003f05270 */
[----:B------:R-:W-:Y:S05]  /*0150*/  @P0 BRA `(.L_x_2) ;  /* 0x0000000000500947 */ /* 0x000fea0003800000 */
[----:B------:R-:W0:Y:S01]  /*0160*/  S2UR UR8, SR_CgaCtaId ;  /* 0x00000000000879c3 */ /* 0x000e220000008800 */
[----:B------:R-:W-:Y:S01]  /*0170*/  UMOV UR4, 0x400 ;  /* 0x0000040000047882 */ /* 0x000fe20000000000 */
[----:B------:R-:W-:Y:S01]  /*0180*/  UMOV UR5, 0x1 ;  /* 0x0000000100057882 */ /* 0x000fe20000000000 */
[----:B------:R-:W-:Y:S01]  /*0190*/  UMOV UR6, 0x4 ;  /* 0x0000000400067882 */ /* 0x000fe20000000000 */
[----:B------:R-:W-:Y:S01]  /*01a0*/  ELECT P0, URZ, PT ;  /* 0x00000000003f782f */ /* 0x000fe20003800000 */
[----:B------:R-:W-:-:S04]  /*01b0*/  UIADD3 UR6, -UR6, 0x100000, URZ ;  /* 0x0010000006067890 */ /* 0x000fc8000fffe13f */
[----:B------:R-:W-:Y:S02]  /*01c0*/  USHF.L.U32 UR7, UR6, 0xb, URZ ;  /* 0x0000000b06077899 */ /* 0x000fe4000800063f */
[----:B------:R-:W-:Y:S02]  /*01d0*/  USHF.L.U32 UR6, UR6, 0x1, URZ ;  /* 0x0000000106067899 */ /* 0x000fe4000800063f */
[----:B0-----:R-:W-:Y:S02]  /*01e0*/  ULEA UR8, UR8, UR4, 0x18 ;  /* 0x0000000408087291 */ /* 0x001fe4000f8ec03f */
[----:B------:R-:W-:-:S04]  /*01f0*/  UIADD3 UR4, -UR5, 0x100000, URZ ;  /* 0x0010000005047890 */ /* 0x000fc8000fffe13f */
[----:B------:R-:W-:Y:S02]  /*0200*/  USHF.L.U32 UR5, UR4, 0xb, URZ ;  /* 0x0000000b04057899 */ /* 0x000fe4000800063f */
[----:B------:R-:W-:Y:S01]  /*0210*/  USHF.L.U32 UR4, UR4, 0x1, URZ ;  /* 0x0000000104047899 */ /* 0x000fe2000800063f */
[----:B------:R-:W0:Y:S11]  /*0220*/  FENCE.VIEW.ASYNC.S ;  /* 0x00000000000073c6 */ /* 0x000e360000000000 */
[----:B0-----:R0:W1:Y:S01]  /*0230*/  SYNCS.EXCH.64 URZ, [UR8], UR4 ;  /* 0x00000004083f75b2 */ /* 0x0010620008000100 */
[----:B------:R0:W2:Y:S01]  /*0240*/  SYNCS.EXCH.64 URZ, [UR8+0x18], UR6 ;  /* 0x00001806083f75b2 */ /* 0x0000a20008000100 */
[----:B------:R0:W3:Y:S01]  /*0250*/  SYNCS.EXCH.64 URZ, [UR8+0x8], UR4 ;  /* 0x00000804083f75b2 */ /* 0x0000e20008000100 */
[----:B------:R0:W4:Y:S01]  /*0260*/  SYNCS.EXCH.64 URZ, [UR8+0x20], UR6 ;  /* 0x00002006083f75b2 */ /* 0x0001220008000100 */
[----:B------:R0:W0:Y:S01]  /*0270*/  SYNCS.EXCH.64 URZ, [UR8+0x10], UR4 ;  /* 0x00001004083f75b2 */ /* 0x0000220008000100 */
[----:B------:R0:W0:Y:S01]  /*0280*/  SYNCS.EXCH.64 URZ, [UR8+0x28], UR6 ;  /* 0x00002806083f75b2 */ /* 0x0000220008000100 */
[----:B------:R-:W-:Y:S01]  /*0290*/  NOP ;  /* 0x0000000000007918 */ /* 0x000fe20000000000 */
.L_x_2:
[----:B------:R-:W-:Y:S01]  /*02a0*/  SHF.R.S32.HI R7, RZ, 0x1f, R18 ;  /* 0x0000001fff077819 */ /* 0x000fe20000011412 */
[----:B------:R-:W5:Y:S01]  /*02b0*/  SHFL.IDX PT, R0, R0, RZ, 0x1f ;  /* 0x00001fff00007589 */ /* 0x000f6200000e0000 */
[----:B0-----:R-:W0:Y:S01]  /*02c0*/  S2UR UR8, SR_CTAID.X ;  /* 0x00000000000879c3 */ /* 0x001e220000002500 */
[----:B------:R-:W-:Y:S02]  /*02d0*/  ELECT P0, URZ, PT ;  /* 0x00000000003f782f */ /* 0x000fe40003800000 */
[----:B------:R-:W-:Y:S01]  /*02e0*/  LEA.HI R7, R7, R18, RZ, 0x7 ;  /* 0x0000001207077211 */ /* 0x000fe200078f38ff */
[----:B------:R-:W1:Y:S01]  /*02f0*/  S2R R4, SR_CTAID.Y ;  /* 0x0000000000047919 */ /* 0x000e620000002600 */
[----:B------:R-:W-:Y:S01]  /*0300*/  SHF.R.S32.HI R8, RZ, 0x1f, R3 ;  /* 0x0000001fff087819 */ /* 0x000fe20000011403 */
[----:B------:R-:W-:Y:S01]  /*0310*/  ULDC UR4, c[0x0][0x150] ;  /* 0x0000540000047ab9 */ /* 0x000fe20000000800 */
[----:B------:R-:W-:Y:S01]  /*0320*/  LOP3.LUT R7, R7, 0xffffff80, RZ, 0xc0, !PT ;  /* 0xffffff8007077812 */ /* 0x000fe200078ec0ff */
[----:B------:R-:W-:Y:S01]  /*0330*/  NOP ;  /* 0x0000000000007918 */ /* 0x000fe20000000000 */
[----:B------:R-:W-:Y:S01]  /*0340*/  LEA.HI R8, R8, R3, RZ, 0x2 ;  /* 0x0000000308087211 */ /* 0x000fe200078f10ff */
[----:B------:R-:W2:Y:S01]  /*0350*/  LDC R10, c[0x0][0x144] ;  /* 0x00005100ff0a7b82 */ /* 0x000ea20000000800 */
[----:B------:R-:W-:Y:S01]  /*0360*/  NOP ;  /* 0x0000000000007918 */ /* 0x000fe20000000000 */
[----:B------:R-:W-:Y:S01]  /*0370*/  IMAD.IADD R6, R18, 0x1, -R7 ;  /* 0x0000000112067824 */ /* 0x000fe200078e0a07 */
[----:B------:R-:W-:Y:S01]  /*0380*/  LOP3.LUT R8, R8, 0x3ffffffc, RZ, 0xc0, !PT ;  /* 0x3ffffffc08087812 */ /* 0x000fe200078ec0ff */
[----:B------:R-:W-:Y:S01]  /*0390*/  IMAD.MOV.U32 R23, RZ, RZ, 0x1 ;  /* 0x00000001ff177424 */ /* 0x000fe200078e00ff */
[----:B------:R-:W-:-:S02]  /*03a0*/  ISETP.NE.AND P3, PT, R5, RZ, PT ;  /* 0x000000ff0500720c */ /* 0x000fc40003f65270 */
[----:B------:R-:W-:Y:S01]  /*03b0*/  SHF.R.S32.HI R7, RZ, 0x1f, R6 ;  /* 0x0000001fff077819 */ /* 0x000fe20000011406 */
[----:B------:R-:W-:Y:S01]  /*03c0*/  IMAD.IADD R8, R3, 0x1, -R8 ;  /* 0x0000000103087824 */ /* 0x000fe200078e0a08 */
[----:B------:R-:W3:Y:S02]  /*03d0*/  LDC R13, c[0x0][0x140] ;  /* 0x00005000ff0d7b82 */ /* 0x000ee40000000800 */
[----:B------:R-:W-:Y:S02]  /*03e0*/  LEA.HI R7, R7, R6, RZ, 0x3 ;  /* 0x0000000607077211 */ /* 0x000fe400078f18ff */
[----:B-----5:R-:W-:Y:S02]  /*03f0*/  ISETP.NE.OR P0, PT, R0, RZ, !P0 ;  /* 0x000000ff0000720c */ /* 0x020fe40004705670 */
[--C-:B------:R-:W-:Y:S02]  /*0400*/  SHF.R.S32.HI R0, RZ, 0x3, R7.reuse ;  /* 0x00000003ff007819 */ /* 0x100fe40000011407 */
[----:B------:R-:W-:-:S02]  /*0410*/  SHF.R.S32.HI R7, RZ, 0x1f, R7 ;  /* 0x0000001fff077819 */ /* 0x000fc40000011407 */
[----:B0-----:R-:W-:Y:S02]  /*0420*/  I2FP.F32.U32 R9, UR8 ;  /* 0x0000000800097c45 */ /* 0x001fe40008201000 */
[----:B------:R-:W-:-:S03]  /*0430*/  LEA.HI R7, R7, R0, RZ, 0x2 ;  /* 0x0000000007077211 */ /* 0x000fc600078f10ff */
[----:B------:R-:W-:Y:S01]  /*0440*/  FMUL R9, R9, UR4 ;  /* 0x0000000409097c20 */ /* 0x000fe20008400000 */
[----:B------:R-:W-:Y:S01]  /*0450*/  LOP3.LUT R7, R7, 0xfffffffc, RZ, 0xc0, !PT ;  /* 0xfffffffc07077812 */ /* 0x000fe200078ec0ff */
[----:B------:R-:W-:Y:S01]  /*0460*/  VOTEU.ALL UP0, P0 ;  /* 0x00000000003f7886 */ /* 0x000fe20000000000 */
[----:B-1----:R-:W-:Y:S01]  /*0470*/  I2FP.F32.U32 R3, R4 ;  /* 0x0000000400037245 */ /* 0x002fe20000201000 */
[----:B------:R-:W-:Y:S01]  /*0480*/  ULDC UR4, c[0x0][0x154] ;  /* 0x0000550000047ab9 */ /* 0x000fe20000000800 */
[----:B------:R-:W-:Y:S01]  /*0490*/  VOTEU.ALL UP1, P0 ;  /* 0x00000000003f7886 */ /* 0x000fe20000020000 */
[----:B------:R-:W0:Y:S01]  /*04a0*/  F2I.U32.TRUNC.NTZ R9, R9 ;  /* 0x0000000900097305 */ /* 0x000e22000020f000 */
[----:B------:R-:W-:Y:S01]  /*04b0*/  IMAD.IADD R7, R0, 0x1, -R7 ;  /* 0x0000000100077824 */ /* 0x000fe200078e0a07 */
[----:B------:R-:W1:Y:S01]  /*04c0*/  @!UP0 S2UR UR7, SR_CgaCtaId ;  /* 0x00000000000789c3 */ /* 0x000e620000008800 */
[----:B------:R-:W-:Y:S01]  /*04d0*/  FMUL R12, R3, UR4 ;  /* 0x00000004030c7c20 */ /* 0x000fe20008400000 */
[----:B------:R-:W-:Y:S01]  /*04e0*/  UMOV UR4, 0x20 ;  /* 0x0000002000047882 */ /* 0x000fe20000000000 */
[----:B------:R-:W-:Y:S01]  /*04f0*/  IMAD R8, R8, 0x4, R7 ;  /* 0x0000000408087824 */ /* 0x000fe200078e0207 */
[----:B------:R-:W-:Y:S01]  /*0500*/  @!UP0 UMOV UR6, 0x400 ;  /* 0x0000040000068882 */ /* 0x000fe20000000000 */
[----:B------:R-:W-:-:S04]  /*0510*/  @!UP0 UIADD3 UR4, -UR4, 0x100000, URZ ;  /* 0x0010000004048890 */ /* 0x000fc8000fffe13f */
[----:B------:R-:W-:Y:S02]  /*0520*/  @!UP0 USHF.L.U32 UR5, UR4, 0xb, URZ ;  /* 0x0000000b04058899 */ /* 0x000fe4000800063f */
[----:B------:R-:W-:Y:S01]  /*0530*/  @!UP0 USHF.L.U32 UR4, UR4, 0x1, URZ ;  /* 0x0000000104048899 */ /* 0x000fe2000800063f */
[----:B---3--:R-:W-:Y:S01]  /*0540*/  ISETP.EQ.U32.AND P2, PT, R13, 0x1, PT ;  /* 0x000000010d00780c */ /* 0x008fe20003f42070 */
[----:B------:R-:W3:Y:S01]  /*0550*/  F2I.U32.TRUNC.NTZ R12, R12 ;  /* 0x0000000c000c7305 */ /* 0x000ee2000020f000 */
[----:B------:R-:W-:Y:S01]  /*0560*/  LEA.HI R0, R8, R8, RZ, 0x1 ;  /* 0x0000000808007211 */ /* 0x000fe200078f08ff */
[----:B------:R-:W5:Y:S03]  /*0570*/  LDC R7, c[0x0][0x148] ;  /* 0x00005200ff077b82 */ /* 0x000f660000000800 */
[----:B------:R-:W-:Y:S01]  /*0580*/  LOP3.LUT R11, R0, 0xfffffffe, RZ, 0xc0, !PT ;  /* 0xfffffffe000b7812 */ /* 0x000fe200078ec0ff */
[----:B0-----:R-:W-:Y:S01]  /*0590*/  IMAD.MOV R15, RZ, RZ, -R9 ;  /* 0x000000ffff0f7224 */ /* 0x001fe200078e0a09 */
[----:B------:R-:W-:-:S03]  /*05a0*/  SHF.R.S32.HI R9, RZ, 0x1f, R2 ;  /* 0x0000001fff097819 */ /* 0x000fc60000011402 */
[----:B--2---:R-:W-:Y:S01]  /*05b0*/  IMAD R3, R10, R15, UR8 ;  /* 0x000000080a037e24 */ /* 0x004fe2000f8e020f */
[----:B------:R-:W-:Y:S01]  /*05c0*/  LEA.HI R9, R9, R2, RZ, 0x2 ;  /* 0x0000000209097211 */ /* 0x000fe200078f10ff */
[C---:B------:R-:W-:Y:S02]  /*05d0*/  IMAD.IADD R0, R8.reuse, 0x1, -R11 ;  /* 0x0000000108007824 */ /* 0x040fe400078e0a0b */
[----:B------:R-:W-:Y:S01]  /*05e0*/  IMAD.SHL.U32 R11, R8, 0x4, RZ ;  /* 0x00000004080b7824 */ /* 0x000fe200078e00ff */
[----:B------:R-:W-:Y:S01]  /*05f0*/  LOP3.LUT R9, R9, 0xfffffffc, RZ, 0xc0, !PT ;  /* 0xfffffffc09097812 */ /* 0x000fe200078ec0ff */
[----:B---3--:R-:W-:Y:S01]  /*0600*/  IMAD.MOV R24, RZ, RZ, -R12 ;  /* 0x000000ffff187224 */ /* 0x008fe200078e0a0c */
[----:B------:R-:W-:Y:S01]  /*0610*/  ISETP.NE.AND P4, PT, R0, R3, PT ;  /* 0x000000030000720c */ /* 0x000fe20003f85270 */
[----:B-1----:R-:W-:Y:S01]  /*0620*/  @!UP0 ULEA UR6, UR7, UR6, 0x18 ;  /* 0x0000000607068291 */ /* 0x002fe2000f8ec03f */
[----:B------:R-:W-:Y:S01]  /*0630*/  LOP3.LUT R22, R8, 0xc, R11, 0x78, !PT ;  /* 0x0000000c08167812 */ /* 0x000fe200078e780b */
[----:B------:R-:W-:Y:S01]  /*0640*/  IMAD.IADD R0, R2, 0x1, -R9 ;  /* 0x0000000102007824 */ /* 0x000fe200078e0a09 */
[----:B------:R-:W-:Y:S01]  /*0650*/  VOTEU.ALL UP0, P0 ;  /* 0x00000000003f7886 */ /* 0x000fe20000000000 */
[----:B------:R-:W-:Y:S01]  /*0660*/  LOP3.LUT P0, RZ, R6, 0x7, RZ, 0xc0, !PT ;  /* 0x0000000706ff7812 */ /* 0x000fe2000780c0ff */
[----:B------:R-:W-:-:S02]  /*0670*/  VIADD R6, R5, 0xffffffff ;  /* 0xffffffff05067836 */ /* 0x000fc40000000000 */
[----:B------:R-:W-:Y:S01]  /*0680*/  ISETP.NE.AND P1, PT, R0, 0x3, PT ;  /* 0x000000030000780c */ /* 0x000fe20003f25270 */
[----:B-----5:R-:W-:Y:S01]  /*0690*/  IMAD R9, R7, R24, R4 ;  /* 0x0000001807097224 */ /* 0x020fe200078e0204 */
[----:B------:R-:W-:Y:S02]  /*06a0*/  ISETP.LT.U32.AND P0, PT, R22, 0x2, !P0 ;  /* 0x000000021600780c */ /* 0x000fe40004701070 */
[----:B------:R-:W-:Y:S01]  /*06b0*/  ISETP.EQ.OR P1, PT, R0, RZ, !P1 ;  /* 0x000000ff0000720c */ /* 0x000fe20004f22670 */
[----:B------:R-:W0:Y:S02]  /*06c0*/  FENCE.VIEW.ASYNC.S ;  /* 0x00000000000073c6 */ /* 0x000e240000000000 */
[----:B0-----:R0:W1:Y:S01]  /*06d0*/  @!UP0 SYNCS.EXCH.64 URZ, [UR6+0x40], UR4 ;  /* 0x00004004063f85b2 */ /* 0x0010620008000100 */
[----:B------:R-:W-:Y:S02]  /*06e0*/  @P4 LEA.HI R2, R22, R22, RZ, 0x1 ;  /* 0x0000001616024211 */ /* 0x000fe400078f08ff */
[----:B------:R-:W-:-:S02]  /*06f0*/  ISETP.EQ.AND P1, PT, R5, RZ, P1 ;  /* 0x000000ff0500720c */ /* 0x000fc40000f22270 */
[----:B------:R-:W-:Y:S02]  /*0700*/  @P4 SHF.R.S32.HI R2, RZ, 0x1, R2 ;  /* 0x00000001ff024819 */ /* 0x000fe40000011402 */
[----:B------:R-:W-:Y:S02]  /*0710*/  ISETP.GE.U32.AND P6, PT, R6, 0x2, PT ;  /* 0x000000020600780c */ /* 0x000fe40003fc6070 */
[----:B------:R-:W-:Y:S02]  /*0720*/  @P4 ISETP.NE.AND P5, PT, R2, R9, PT ;  /* 0x000000090200420c */ /* 0x000fe40003fa5270 */
[----:B------:R-:W-:Y:S02]  /*0730*/  SEL R2, RZ, 0x1, !P0 ;  /* 0x00000001ff027807 */ /* 0x000fe40004000000 */
[----:B------:R-:W-:Y:S02]  /*0740*/  @P4 SEL R23, RZ, 0x1, P5 ;  /* 0x00000001ff174807 */ /* 0x000fe40002800000 */
[----:B------:R-:W-:Y:S01]  /*0750*/  SEL R19, RZ, 0x1, !P1 ;  /* 0x00000001ff137807 */ /* 0x000fe20004800000 */
[----:B------:R0:W2:Y:S01]  /*0760*/  @!UP1 SYNCS.EXCH.64 URZ, [UR6+0x48], UR4 ;  /* 0x00004804063f95b2 */ /* 0x0000a20008000100 */
[----:B------:R-:W-:Y:S01]  /*0770*/  LOP3.LUT R23, R23, R2, RZ, 0xc0, !PT ;  /* 0x0000000217177212 */ /* 0x000fe200078ec0ff */
[----:B------:R-:W-:Y:S01]  /*0780*/  NOP ;  /* 0x0000000000007918 */ /* 0x000fe20000000000 */
[----:B------:R-:W-:Y:S01]  /*0790*/  SEL R19, R19, 0x2, P6 ;  /* 0x0000000213137807 */ /* 0x000fe20003000000 */
[----:B------:R-:W-:Y:S06]  /*07a0*/  @!P2 BRA `(.L_x_3) ;  /* 0x000000000008a947 */ /* 0x000fec0003800000 */
[----:B-12-4-:R-:W-:Y:S01]  /*07b0*/  UCGABAR_ARV ;  /* 0x00000000000079c7 */ /* 0x016fe20008000000 */
[----:B------:R-:W-:Y:S05]  /*07c0*/  BRA `(.L_x_4) ;  /* 0x0000000000047947 */ /* 0x000fea0003800000 */
.L_x_3:
[----:B-12-4-:R-:W-:Y:S01]  /*07d0*/  NOP ;  /* 0x0000000000007918 */ /* 0x016fe20000000000 */
.L_x_4:
[----:B------:R-:W1:Y:S01]  /*07e0*/  LDC R2, c[0x0][0x65c] ;  /* 0x00019700ff027b82 */ /* 0x000e620000000800 */
[----:B------:R-:W-:Y:S02]  /*07f0*/  IMAD.U32 R8, RZ, RZ, UR8 ;  /* 0x00000008ff087e24 */ /* 0x000fe4000f8e00ff */
[----:B------:R-:W-:Y:S01]  /*0800*/  IMAD.MOV.U32 R9, RZ, RZ, RZ ;  /* 0x000000ffff097224 */ /* 0x000fe200078e00ff */
[----:B-1----:R-:W-:-:S04]  /*0810*/  ISETP.NE.AND P1, PT, R2, 0x1, PT ;  /* 0x000000010200780c */ /* 0x002fc80003f25270 */
[----:B------:R-:W-:-:S09]  /*0820*/  P2R R5, PR, RZ, 0x2 ;  /* 0x00000002ff057803 */ /* 0x000fd20000000000 */
[----:B------:R-:W1:Y:S01]  /*0830*/  @P1 LDC R17, c[0x0][0x10] ;  /* 0x00000400ff111b82 */ /* 0x000e620000000800 */
[----:B------:R-:W-:Y:S02]  /*0840*/  @P1 IMAD.MOV.U32 R5, RZ, RZ, RZ ;  /* 0x000000ffff051224 */ /* 0x000fe400078e00ff */
[----:B------:R-:W-:-:S05]  /*0850*/  @P1 IMAD.MOV.U32 R13, RZ, RZ, RZ ;  /* 0x000000ffff0d1224 */ /* 0x000fca00078e00ff */
[----:B------:R-:W2:Y:S01]  /*0860*/  @!P1 LDC R11, c[0x0][0xc] ;  /* 0x00000300ff0b9b82 */ /* 0x000ea20000000800 */
[----:B-1----:R-:W-:-:S04]  /*0870*/  @P1 IMAD.WIDE.U32 R16, R17, UR8, R4 ;  /* 0x0000000811101c25 */ /* 0x002fc8000f8e0004 */
[----:B------:R-:W-:Y:S02]  /*0880*/  @P1 IMAD.IADD R17, R17, 0x1, R13 ;  /* 0x0000000111111824 */ /* 0x000fe400078e020d */
[----:B--2---:R-:W-:-:S04]  /*0890*/  @!P1 IMAD.WIDE.U32 R8, R4, R11, R8 ;  /* 0x0000000b04089225 */ /* 0x004fc800078e0008 */
[----:B------:R-:W-:Y:S02]  /*08a0*/  @!P1 IMAD.MOV.U32 R16, RZ, RZ, R8 ;  /* 0x000000ffff109224 */ /* 0x000fe400078e0008 */
[----:B------:R-:W-:Y:S01]  /*08b0*/  @!P1 IMAD.MOV.U32 R17, RZ, RZ, R9 ;  /* 0x000000ffff119224 */ /* 0x000fe200078e0009 */
[----:B------:R-:W-:Y:S06]  /*08c0*/  @!P2 BRA `(.L_x_5) ;  /* 0x00000000000ca947 */ /* 0x000fec0003800000 */
[----:B------:R-:W-:Y:S01]  /*08d0*/  UCGABAR_WAIT ;  /* 0x0000000000007dc7 */ /* 0x000fe20008000000 */
[----:B------:R-:W-:Y:S01]  /*08e0*/  CCTL.IVALL ;  /* 0x00000000ff00798f */ /* 0x000fe20002000000 */
[----:B------:R-:W-:Y:S05]  /*08f0*/  BRA `(.L_x_6) ;  /* 0x0000000000047947 */ /* 0x000fea0003800000 */
.L_x_5:
[----:B------:R-:W-:Y:S06]  /*0900*/  BAR.SYNC.DEFER_BLOCKING 0x0 ;  /* 0x0000000000007b1d */ /* 0x000fec0000010000 */
.L_x_6:
[----:B------:R-:W-:Y:S05]  /*0910*/  @!P3 BRA `(.L_x_7) ;  /* 0x000000400010b947 */ /* 0x000fea0003800000 */
[----:B------:R-:W-:-:S13]  /*0920*/  ISETP.GT.U32.AND P0, PT, R6, 0x1, PT ;  /* 0x000000010600780c */ /* 0x000fda0003f04070 */
[----:B0-----:R-:W-:Y:S05]  /*0930*/  @P0 EXIT ;  /* 0x000000000000094d */ /* 0x001fea0003800000 */
[----:B------:R-:W-:Y:S01]  /*0940*/  ULDC.64 UR4, c[0x0][0x650] ;  /* 0x0001940000047ab9 */ /* 0x000fe20000000a00 */
[----:B------:R-:W-:Y:S01]  /*0950*/  PRMT R0, RZ, 0x7610, R0 ;  /* 0x00007610ff007816 */ /* 0x000fe20000000000 */
[----:B------:R-:W-:Y:S01]  /*0960*/  IMAD.MOV.U32 R60, RZ, RZ, -0x1 ;  /* 0xffffffffff3c7424 */ /* 0x000fe200078e00ff */
[----:B------:R-:W-:Y:S01]  /*0970*/  ISETP.GE.U32.AND P0, PT, R16, UR4, PT ;  /* 0x0000000410007c0c */ /* 0x000fe2000bf06070 */
[----:B------:R-:W-:Y:S02]  /*0980*/  IMAD.MOV.U32 R61, RZ, RZ, -0x1 ;  /* 0xffffffffff3d7424 */ /* 0x000fe400078e00ff */
[----:B------:R-:W-:Y:S01]  /*0990*/  IMAD.MOV.U32 R59, RZ, RZ, -0x1 ;  /* 0xffffffffff3b7424 */ /* 0x000fe200078e00ff */
[----:B------:R-:W-:-:S13]  /*09a0*/  ISETP.GE.U32.AND.EX P0, PT, R17, UR5, PT, P0 ;  /* 0x0000000511007c0c */ /* 0x000fda000bf06100 */
[----:B------:R-:W-:Y:S05]  /*09b0*/  @P0 BRA `(.L_x_8) ;  /* 0x0000000400280947 */ /* 0x000fea0003800000 */
[----:B------:R-:W0:Y:S01]  /*09c0*/  LDC.64 R20, c[0x0][0x628] ;  /* 0x00018a00ff147b82 */ /* 0x000e220000000a00 */
[----:B------:R-:W-:Y:S02]  /*09d0*/  IMAD.MOV.U32 R8, RZ, RZ, R16 ;  /* 0x000000ffff087224 */ /* 0x000fe400078e0010 */
[----:B------:R-:W-:-:S05]  /*09e0*/  IMAD.MOV.U32 R9, RZ, RZ, R17 ;  /* 0x000000ffff097224 */ /* 0x000fca00078e0011 */
[----:B------:R-:W1:Y:S08]  /*09f0*/  LDC R0, c[0x0][0x630] ;  /* 0x00018c00ff007b82 */ /* 0x000e700000000800 */
[----:B------:R-:W2:Y:S01]  /*0a00*/  LDC.64 R26, c[0x0][0x620] ;  /* 0x00018800ff1a7b82 */ /* 0x000ea20000000a00 */
[----:B0-----:R-:W-:-:S04]  /*0a10*/  ISETP.NE.U32.AND P0, PT, R20, RZ, PT ;  /* 0x000000ff1400720c */ /* 0x001fc80003f05070 */
[----:B------:R-:W-:-:S13]  /*0a20*/  ISETP.NE.AND.EX P0, PT, R21, RZ, PT, P0 ;  /* 0x000000ff1500720c */ /* 0x000fda0003f05300 */
[----:B-12---:R-:W-:Y:S05]  /*0a30*/  @!P0 BRA `(.L_x_9) ;  /* 0x0000000000288947 */ /* 0x006fea0003800000 */
[----:B------:R-:W0:Y:S02]  /*0a40*/  LDC R13, c[0x0][0x634] ;  /* 0x00018d00ff0d7b82 */ /* 0x000e240000000800 */
[----:B0-----:R-:W-:-:S05]  /*0a50*/  IADD3 R13, P0, R16, R13, RZ ;  /* 0x0000000d100d7210 */ /* 0x001fca0007f1e0ff */
[----:B------:R-:W-:-:S04]  /*0a60*/  IMAD.X R15, RZ, RZ, R17, P0 ;  /* 0x000000ffff0f7224 */ /* 0x000fc800000e0611 */
[----:B------:R-:W-:-:S04]  /*0a70*/  IMAD.WIDE.U32 R8, R15, R20, RZ ;  /* 0x000000140f087225 */ /* 0x000fc800078e00ff */
[----:B------:R-:W-:-:S04]  /*0a80*/  IMAD.WIDE.U32 R10, P0, R13, R21, R8 ;  /* 0x000000150d0a7225 */ /* 0x000fc80007800008 */
[----:B------:R-:W-:-:S04]  /*0a90*/  IMAD.WIDE.U32 R8, R13, R20, RZ ;  /* 0x000000140d087225 */ /* 0x000fc800078e00ff */
[----:B------:R-:W-:Y:S01]  /*0aa0*/  IMAD.X R13, RZ, RZ, RZ, P0 ;  /* 0x000000ffff0d7224 */ /* 0x000fe200000e06ff */
[----:B------:R-:W-:Y:S01]  /*0ab0*/  IADD3 RZ, P0, R9, R10, RZ ;  /* 0x0000000a09ff7210 */ /* 0x000fe20007f1e0ff */
[----:B------:R-:W-:-:S04]  /*0ac0*/  IMAD.MOV.U32 R12, RZ, RZ, R11 ;  /* 0x000000ffff0c7224 */ /* 0x000fc800078e000b */
[----:B------:R-:W-:-:S08]  /*0ad0*/  IMAD.WIDE.U32.X R8, R15, R21, R12, P0 ;  /* 0x000000150f087225 */ /* 0x000fd000000e040c */
.L_x_9:
[----:B------:R-:W0:Y:S01]  /*0ae0*/  LDC.64 R20, c[0x0][0x640] ;  /* 0x00019000ff147b82 */ /* 0x000e220000000a00 */
[--C-:B------:R-:W-:Y:S01]  /*0af0*/  SHF.R.U64 R59, R8, R0, R9.reuse ;  /* 0x00000000083b7219 */ /* 0x100fe20000001209 */
[----:B------:R-:W-:Y:S01]  /*0b00*/  IMAD R28, R7, R24, R4 ;  /* 0x00000018071c7224 */ /* 0x000fe200078e0204 */
[----:B------:R-:W-:Y:S01]  /*0b10*/  SHF.R.U32.HI R0, RZ, R0, R9 ;  /* 0x00000000ff007219 */ /* 0x000fe20000011609 */
[----:B------:R-:W-:Y:S01]  /*0b20*/  IMAD.MOV.U32 R25, RZ, RZ, 0x1 ;  /* 0x00000001ff197424 */ /* 0x000fe200078e00ff */
[----:B------:R-:W-:-:S03]  /*0b30*/  IADD3 R5, P0, RZ, -R59, RZ ;  /* 0x8000003bff057210 */ /* 0x000fc60007f1e0ff */
[----:B------:R-:W1:Y:S02]  /*0b40*/  LDC R6, c[0x0][0x618] ;  /* 0x00018600ff067b82 */ /* 0x000e640000000800 */
[----:B------:R-:W-:-:S04]  /*0b50*/  IMAD.X R9, RZ, RZ, ~R0, P0 ;  /* 0x000000ffff097224 */ /* 0x000fc800000e0e00 */
[-C--:B------:R-:W-:Y:S02]  /*0b60*/  IMAD R0, R9, R26.reuse, RZ ;  /* 0x0000001a09007224 */ /* 0x080fe400078e02ff */
[----:B------:R-:W2:Y:S01]  /*0b70*/  LDC R11, c[0x0][0x608] ;  /* 0x00018200ff0b7b82 */ /* 0x000ea20000000800 */
[----:B------:R-:W-:-:S04]  /*0b80*/  IMAD.WIDE.U32 R8, R5, R26, R16 ;  /* 0x0000001a05087225 */ /* 0x000fc800078e0010 */
[----:B------:R-:W-:-:S03]  /*0b90*/  IMAD R5, R5, R27, R0 ;  /* 0x0000001b05057224 */ /* 0x000fc600078e0200 */
[----:B------:R-:W3:Y:S01]  /*0ba0*/  LDC R12, c[0x0][0x658] ;  /* 0x00019600ff0c7b82 */ /* 0x000ee20000000800 */
[----:B0-----:R-:W-:Y:S01]  /*0bb0*/  ISETP.NE.U32.AND P0, PT, R20, RZ, PT ;  /* 0x000000ff1400720c */ /* 0x001fe20003f05070 */
[----:B------:R-:W-:Y:S02]  /*0bc0*/  IMAD.IADD R5, R9, 0x1, R5 ;  /* 0x0000000109057824 */ /* 0x000fe400078e0205 */
[----:B------:R-:W-:Y:S01]  /*0bd0*/  IMAD.MOV.U32 R9, RZ, RZ, -0x1 ;  /* 0xffffffffff097424 */ /* 0x000fe200078e00ff */
[----:B------:R-:W-:-:S03]  /*0be0*/  ISETP.NE.AND.EX P0, PT, R21, RZ, PT, P0 ;  /* 0x000000ff1500720c */ /* 0x000fc60003f05300 */
[----:B------:R-:W0:Y:S01]  /*0bf0*/  LDC R15, c[0x0][0x600] ;  /* 0x00018000ff0f7b82 */ /* 0x000e220000000800 */
[-CC-:B-1----:R-:W-:Y:S02]  /*0c00*/  SHF.R.U64 R13, R8, R6.reuse, R5.reuse ;  /* 0x00000006080d7219 */ /* 0x182fe40000001205 */
[----:B------:R-:W-:-:S05]  /*0c10*/  SHF.R.U32.HI R0, RZ, R6, R5 ;  /* 0x00000006ff007219 */ /* 0x000fca0000011605 */
[----:B------:R-:W1:Y:S01]  /*0c20*/  LDC R14, c[0x0][0x648] ;  /* 0x00019200ff0e7b82 */ /* 0x000e620000000800 */
[-CC-:B--2---:R-:W-:Y:S02]  /*0c30*/  SHF.R.U64 R29, R13, R11.reuse, R0.reuse ;  /* 0x0000000b0d1d7219 */ /* 0x184fe40000001200 */
[----:B------:R-:W-:-:S05]  /*0c40*/  SHF.R.U32.HI R5, RZ, R11, R0 ;  /* 0x0000000bff057219 */ /* 0x000fca0000011600 */
[----:B------:R-:W2:Y:S01]  /*0c50*/  LDC R26, c[0x0][0x638] ;  /* 0x00018e00ff1a7b82 */ /* 0x000ea20000000800 */
[-CC-:B---3--:R-:W-:Y:S02]  /*0c60*/  SHF.R.U64 R24, R29, R12.reuse, R5.reuse ;  /* 0x0000000c1d187219 */ /* 0x188fe40000001205 */
[-C--:B------:R-:W-:Y:S02]  /*0c70*/  SHF.L.U32 R0, R9, R12.reuse, RZ ;  /* 0x0000000c09007219 */ /* 0x080fe400000006ff */
[----:B------:R-:W-:Y:S01]  /*0c80*/  SHF.R.U32.HI R5, RZ, R12, R5 ;  /* 0x0000000cff057219 */ /* 0x000fe20000011605 */
[----:B------:R-:W-:Y:S01]  /*0c90*/  IMAD.MOV.U32 R4, RZ, RZ, R24 ;  /* 0x000000ffff047224 */ /* 0x000fe200078e0018 */
[----:B------:R-:W-:Y:S01]  /*0ca0*/  LOP3.LUT R10, RZ, R0, RZ, 0x33, !PT ;  /* 0x00000000ff0a7212 */ /* 0x000fe200078e33ff */
[----:B------:R-:W3:Y:S01]  /*0cb0*/  LDC R27, c[0x0][0x610] ;  /* 0x00018400ff1b7b82 */ /* 0x000ee20000000800 */
[----:B------:R-:W-:Y:S05]  /*0cc0*/  @!P0 BRA `(.L_x_10) ;  /* 0x0000000000288947 */ /* 0x000fea0003800000 */
[----:B------:R-:W4:Y:S02]  /*0cd0*/  LDC R9, c[0x0][0x64c] ;  /* 0x00019300ff097b82 */ /* 0x000f240000000800 */
[----:B----4-:R-:W-:-:S05]  /*0ce0*/  IADD3 R9, P0, R24, R9, RZ ;  /* 0x0000000918097210 */ /* 0x010fca0007f1e0ff */
        /* <DEDUP_REMOVED lines=8> */
.L_x_10:
[----:B-1----:R-:W-:Y:S01]  /*0d70*/  SHF.R.U64 R4, R4, R14, R5 ;  /* 0x0000000e04047219 */ /* 0x002fe20000001205 */
[----:B0-----:R-:W-:Y:S01]  /*0d80*/  VIADD R6, R15, 0xffffffff ;  /* 0xffffffff0f067836 */ /* 0x001fe20000000000 */
[----:B------:R-:W-:Y:S02]  /*0d90*/  SHF.L.U32 R0, R25, R12, RZ ;  /* 0x0000000c19007219 */ /* 0x000fe400000006ff */
[----:B------:R-:W-:Y:S01]  /*0da0*/  LOP3.LUT R5, R29, R10, RZ, 0xc0, !PT ;  /* 0x0000000a1d057212 */ /* 0x000fe200078ec0ff */
[----:B------:R-:W-:Y:S01]  /*0db0*/  IMAD.MOV R7, RZ, RZ, -R4 ;  /* 0x000000ffff077224 */ /* 0x000fe200078e0a04 */
[----:B------:R-:W-:Y:S02]  /*0dc0*/  SEL R3, R3, R28, !P1 ;  /* 0x0000001c03037207 */ /* 0x000fe40004800000 */
[----:B------:R-:W-:Y:S01]  /*0dd0*/  LOP3.LUT R6, R13, R6, RZ, 0xc0, !PT ;  /* 0x000000060d067212 */ /* 0x000fe200078ec0ff */
[----:B------:R-:W-:Y:S02]  /*0de0*/  IMAD R4, R0, R4, R5 ;  /* 0x0000000400047224 */ /* 0x000fe400078e0205 */
[----:B--2---:R-:W-:-:S02]  /*0df0*/  IMAD R0, R7, R26, R24 ;  /* 0x0000001a07007224 */ /* 0x004fc400078e0218 */
[----:B---3--:R-:W-:Y:S02]  /*0e00*/  IMAD R3, R4, R27, R3 ;  /* 0x0000001b04037224 */ /* 0x008fe400078e0203 */
[----:B------:R-:W-:Y:S02]  /*0e10*/  IMAD R60, R0, R15, R6 ;  /* 0x0000000f003c7224 */ /* 0x000fe400078e0206 */
[----:B------:R-:W-:-:S03]  /*0e20*/  IMAD.MOV.U32 R4, RZ, RZ, 0x1 ;  /* 0x00000001ff047424 */ /* 0x000fc600078e00ff */
[----:B------:R-:W-:Y:S02]  /*0e30*/  SEL R61, R60, R3, !P1 ;  /* 0x000000033c3d7207 */ /* 0x000fe40004800000 */
[----:B------:R-:W-:Y:S02]  /*0e40*/  PRMT R0, R4, 0x7610, R0 ;  /* 0x0000761004007816 */ /* 0x000fe40000000000 */
[----:B------:R-:W-:-:S07]  /*0e50*/  SEL R60, R3, R60, !P1 ;  /* 0x0000003c033c7207 */ /* 0x000fce0004800000 */
.L_x_8:
[----:B------:R-:W-:-:S08]  /*0e60*/  NOP ;  /* 0x0000000000007918 */ /* 0x000fd00000000000 */
[----:B------:R-:W0:Y:S02]  /*0e70*/  USETMAXREG.TRY_ALLOC.CTAPOOL UP0, 0xe8 ;  /* 0x000000e8000079c8 */ /* 0x000e240008000600 */
[----:B0-----:R-:W-:-:S13]  /*0e80*/  PLOP3.LUT P0, PT, PT, PT, UP0, 0x80, 0x0 ;  /* 0x000000000000781c */ /* 0x001fda0003f0f008 */
[----:B------:R-:W-:Y:S05]  /*0e90*/  @!P0 BRA `(.L_x_8) ;  /* 0xfffffffc00f08947 */ /* 0x000fea000383ffff */
[----:B------:R-:W-:Y:S01]  /*0ea0*/  ULDC.64 UR4, c[0x0][0x598] ;  /* 0x0001660000047ab9 */ /* 0x000fe20000000a00 */
[----:B------:R-:W-:Y:S01]  /*0eb0*/  ULDC.64 UR36, c[0x0][0x208] ;  /* 0x0000820000247ab9 */ /* 0x000fe20000000a00 */
[----:B------:R-:W-:-:S04]  /*0ec0*/  ISETP.NE.U32.AND P0, PT, RZ, UR4, PT ;  /* 0x00000004ff007c0c */ /* 0x000fc8000bf05070 */
[----:B------:R-:W-:-:S13]  /*0ed0*/  ISETP.NE.AND.EX P0, PT, RZ, UR5, PT, P0 ;  /* 0x00000005ff007c0c */ /* 0x000fda000bf05300 */
[----:B------:R-:W-:Y:S05]  /*0ee0*/  @!P0 BRA `(.L_x_11) ;  /* 0x00000000001c8947 */ /* 0x000fea0003800000 */
[----:B------:R-:W0:Y:S02]  /*0ef0*/  LDC.64 R4, c[0x0][0x598] ;  /* 0x00016600ff047b82 */ /* 0x000e240000000a00 */
[----:B0-----:R-:W2:Y:S02]  /*0f00*/  LDG.E.64 R4, desc[UR36][R4.64] ;  /* 0x0000002404047981 */ /* 0x001ea4000c1e1b00 */
[----:B--2---:R-:W-:-:S04]  /*0f10*/  ISETP.NE.U32.AND P0, PT, R4, RZ, PT ;  /* 0x000000ff0400720c */ /* 0x004fc80003f05070 */
[----:B------:R-:W-:-:S13]  /*0f20*/  ISETP.NE.AND.EX P0, PT, R5, RZ, PT, P0 ;  /* 0x000000ff0500720c */ /* 0x000fda0003f05300 */
[----:B------:R-:W-:Y:S05]  /*0f30*/  @!P0 BRA `(.L_x_11) ;  /* 0x0000000000088947 */ /* 0x000fea0003800000 */
[----:B------:R0:W5:Y:S01]  /*0f40*/  LD.E R56, desc[UR36][R4.64] ;  /* 0x0000002404387980 */ /* 0x000162000c101900 */
[----:B------:R-:W-:Y:S05]  /*0f50*/  BRA `(.L_x_12) ;  /* 0x0000000000247947 */ /* 0x000fea0003800000 */
.L_x_11:
[----:B------:R-:W-:Y:S02]  /*0f60*/  ULDC.64 UR4, c[0x0][0x588] ;  /* 0x0001620000047ab9 */ /* 0x000fe40000000a00 */
[----:B------:R-:W-:-:S04]  /*0f70*/  ISETP.NE.U32.AND P0, PT, RZ, UR4, PT ;  /* 0x00000004ff007c0c */ /* 0x000fc8000bf05070 */
[----:B------:R-:W-:-:S13]  /*0f80*/  ISETP.NE.AND.EX P0, PT, RZ, UR5, PT, P0 ;  /* 0x00000005ff007c0c */ /* 0x000fda000bf05300 */
[----:B------:R-:W-:Y:S05]  /*0f90*/  @!P0 BRA `(.L_x_13) ;  /* 0x00000000000c8947 */ /* 0x000fea0003800000 */
[----:B------:R-:W0:Y:S02]  /*0fa0*/  LDC.64 R56, c[0x0][0x588] ;  /* 0x00016200ff387b82 */ /* 0x000e240000000a00 */
[----:B0-----:R1:W5:Y:S01]  /*0fb0*/  LDG.E R56, desc[UR36][R56.64] ;  /* 0x0000002438387981 */ /* 0x001362000c1e1900 */
[----:B------:R-:W-:Y:S05]  /*0fc0*/  BRA `(.L_x_12) ;  /* 0x0000000000087947 */ /* 0x000fea0003800000 */
.L_x_13:
[----:B------:R-:W-:Y:S02]  /*0fd0*/  ULDC UR4, c[0x0][0x580] ;  /* 0x0001600000047ab9 */ /* 0x000fe40000000800 */
[----:B------:R-:W-:-:S07]  /*0fe0*/  IMAD.U32 R56, RZ, RZ, UR4 ;  /* 0x00000004ff387e24 */ /* 0x000fce000f8e00ff */
.L_x_12:
[----:B------:R-:W-:Y:S02]  /*0ff0*/  ULDC.64 UR4, c[0x0][0x5a0] ;  /* 0x0001680000047ab9 */ /* 0x000fe40000000a00 */
[----:B------:R-:W-:-:S04]  /*1000*/  ISETP.NE.U32.AND P0, PT, RZ, UR4, PT ;  /* 0x00000004ff007c0c */ /* 0x000fc8000bf05070 */
[----:B------:R-:W-:-:S13]  /*1010*/  ISETP.NE.AND.EX P0, PT, RZ, UR5, PT, P0 ;  /* 0x00000005ff007c0c */ /* 0x000fda000bf05300 */
[----:B------:R-:W-:Y:S05]  /*1020*/  @!P0 BRA `(.L_x_14) ;  /* 0x00000000001c8947 */ /* 0x000fea0003800000 */
[----:B0-----:R-:W0:Y:S02]  /*1030*/  LDC.64 R4, c[0x0][0x5a0] ;  /* 0x00016800ff047b82 */ /* 0x001e240000000a00 */
[----:B0-----:R-:W2:Y:S02]  /*1040*/  LDG.E.64 R4, desc[UR36][R4.64] ;  /* 0x0000002404047981 */ /* 0x001ea4000c1e1b00 */
[----:B--2---:R-:W-:-:S04]  /*1050*/  ISETP.NE.U32.AND P0, PT, R4, RZ, PT ;  /* 0x000000ff0400720c */ /* 0x004fc80003f05070 */
[----:B------:R-:W-:-:S13]  /*1060*/  ISETP.NE.AND.EX P0, PT, R5, RZ, PT, P0 ;  /* 0x000000ff0500720c */ /* 0x000fda0003f05300 */
[----:B------:R-:W-:Y:S05]  /*1070*/  @!P0 BRA `(.L_x_14) ;  /* 0x0000000000088947 */ /* 0x000fea0003800000 */
[----:B-1----:R0:W5:Y:S01]  /*1080*/  LD.E R57, desc[UR36][R4.64] ;  /* 0x0000002404397980 */ /* 0x002162000c101900 */
[----:B------:R-:W-:Y:S05]  /*1090*/  BRA `(.L_x_15) ;  /* 0x0000000000247947 */ /* 0x000fea0003800000 */
.L_x_14:
[----:B------:R-:W-:Y:S02]  /*10a0*/  ULDC.64 UR4, c[0x0][0x590] ;  /* 0x0001640000047ab9 */ /* 0x000fe40000000a00 */
[----:B------:R-:W-:-:S04]  /*10b0*/  ISETP.NE.U32.AND P0, PT, RZ, UR4, PT ;  /* 0x00000004ff007c0c */ /* 0x000fc8000bf05070 */
[----:B------:R-:W-:-:S13]  /*10c0*/  ISETP.NE.AND.EX P0, PT, RZ, UR5, PT, P0 ;  /* 0x00000005ff007c0c */ /* 0x000fda000bf05300 */
[----:B------:R-:W-:Y:S05]  /*10d0*/  @!P0 BRA `(.L_x_16) ;  /* 0x00000000000c8947 */ /* 0x000fea0003800000 */
[----:B0-----:R-:W1:Y:S02]  /*10e0*/  LDC.64 R4, c[0x0][0x590] ;  /* 0x00016400ff047b82 */ /* 0x001e640000000a00 */
[----:B-1----:R1:W5:Y:S01]  /*10f0*/  LDG.E R57, desc[UR36][R4.64] ;  /* 0x0000002404397981 */ /* 0x002362000c1e1900 */
[----:B------:R-:W-:Y:S05]  /*1100*/  BRA `(.L_x_15) ;  /* 0x0000000000087947 */ /* 0x000fea0003800000 */
.L_x_16:
[----:B------:R-:W-:Y:S02]  /*1110*/  ULDC UR4, c[0x0][0x584] ;  /* 0x0001610000047ab9 */ /* 0x000fe40000000800 */
[----:B-1----:R-:W-:-:S07]  /*1120*/  IMAD.U32 R57, RZ, RZ, UR4 ;  /* 0x00000004ff397e24 */ /* 0x002fce000f8e00ff */
.L_x_15:
[----:B------:R-:W-:-:S13]  /*1130*/  LOP3.LUT P0, RZ, R0, 0xff, RZ, 0xc0, !PT ;  /* 0x000000ff00ff7812 */ /* 0x000fda000780c0ff */
[----:B------:R-:W-:Y:S05]  /*1140*/  @!P0 EXIT ;  /* 0x000000000000894d */ /* 0x000fea0003800000 */
[----:B------:R-:W-:Y:S01]  /*1150*/  ULDC UR4, c[0x0][0x28c] ;  /* 0x0000a30000047ab9 */ /* 0x000fe20000000800 */
[----:B------:R-:W-:Y:S01]  /*1160*/  LOP3.LUT R58, R19, 0x1, RZ, 0xfc, !PT ;  /* 0x00000001133a7812 */ /* 0x000fe200078efcff */
[----:B------:R-:W-:Y:S01]  /*1170*/  UIADD3 UR4, UR4, 0x1f, URZ ;  /* 0x0000001f04047890 */ /* 0x000fe2000fffe03f */
[----:B------:R-:W-:Y:S01]  /*1180*/  UMOV UR38, URZ ;  /* 0x0000003f00267c82 */ /* 0x000fe20008000000 */
[----:B------:R-:W-:Y:S02]  /*1190*/  UMOV UR39, URZ ;  /* 0x0000003f00277c82 */ /* 0x000fe40008000000 */
[----:B------:R-:W-:-:S04]  /*11a0*/  USHF.R.S32.HI UR5, URZ, 0x1f, UR4 ;  /* 0x0000001f3f057899 */ /* 0x000fc80008011404 */
[----:B------:R-:W-:-:S04]  /*11b0*/  ULEA.HI UR5, UR5, UR4, URZ, 0x5 ;  /* 0x0000000405057291 */ /* 0x000fc8000f8f283f */
[----:B------:R-:W-:-:S12]  /*11c0*/  USHF.R.S32.HI UR40, URZ, 0x5, UR5 ;  /* 0x000000053f287899 */ /* 0x000fd80008011405 */
.L_x_100:
[----:B------:R-:W-:Y:S01]  /*11d0*/  LOP3.LUT R0, R18, 0x80, RZ, 0xc0, !PT ;  /* 0x0000008012007812 */ /* 0x000fe200078ec0ff */
[----:B------:R-:W2:Y:S01]  /*11e0*/  S2UR UR7, SR_CgaCtaId ;  /* 0x00000000000779c3 */ /* 0x000ea20000008800 */
[----:B------:R-:W-:Y:S02]  /*11f0*/  UMOV UR6, 0x400 ;  /* 0x0000040000067882 */ /* 0x000fe40000000000 */
[----:B------:R-:W-:-:S06]  /*1200*/  SHF.R.U32.HI R0, RZ, 0x7, R0 ;  /* 0x00000007ff007819 */ /* 0x000fcc0000011600 */
[----:B------:R-:W3:Y:S01]  /*1210*/  SHFL.IDX PT, R0, R0, RZ, 0x1f ;  /* 0x00001fff00007589 */ /* 0x000ee200000e0000 */
[----:B--2---:R-:W-:Y:S01]  /*1220*/  ULEA UR6, UR7, UR6, 0x18 ;  /* 0x0000000607067291 */ /* 0x004fe2000f8ec03f */
[----:B---3--:R-:W-:-:S13]  /*1230*/  R2UR UR4, R0 ;  /* 0x00000000000472ca */ /* 0x008fda00000e0000 */
[----:B------:R-:W-:-:S04]  /*1240*/  ULEA.HI UR5, UR4, UR4, URZ, 0x1 ;  /* 0x0000000404057291 */ /* 0x000fc8000f8f083f */
[----:B------:R-:W-:-:S04]  /*1250*/  ULOP3.LUT UR5, UR5, 0x7fffe, URZ, 0xc0, !UPT ;  /* 0x0007fffe05057892 */ /* 0x000fc8000f8ec03f */
[----:B------:R-:W-:-:S03]  /*1260*/  UIADD3 UR5, UR4, -UR5, URZ ;  /* 0x8000000504057290 */ /* 0x000fc6000fffe03f */
[----:B------:R-:W-:Y:S01]  /*1270*/  ULDC UR4, c[0x0][0x28c] ;  /* 0x0000a30000047ab9 */ /* 0x000fe20000000800 */
[----:B------:R-:W-:Y:S01]  /*1280*/  ULEA UR5, UR5, UR6, 0xd ;  /* 0x0000000605057291 */ /* 0x000fe2000f8e683f */
[----:B------:R-:W-:-:S03]  /*1290*/  ISETP.LT.AND P0, PT, RZ, UR4, PT ;  /* 0x00000004ff007c0c */ /* 0x000fc6000bf01270 */
[----:B------:R-:W-:-:S04]  /*12a0*/  UIADD3 UR5, UR5, 0x100, URZ ;  /* 0x0000010005057890 */ /* 0x000fc8000fffe03f */
[----:B------:R-:W-:-:S04]  /*12b0*/  USHF.R.U32.HI UR5, URZ, 0x4, UR5 ;  /* 0x000000043f057899 */ /* 0x000fc80008011605 */
[----:B------:R-:W-:Y:S02]  /*12c0*/  ULOP3.LUT UR41, UR5, 0x3fff, URZ, 0xc0, !UPT ;  /* 0x00003fff05297892 */ /* 0x000fe4000f8ec03f */
[----:B01--45:R-:W-:Y:S10]  /*12d0*/  @P0 BRA `(.L_x_17) ;  /* 0x0000000000400947 */ /* 0x033ff40003800000 */
[----:B------:R-:W-:Y:S01]  /*12e0*/  MOV R0, 0x0 ;  /* 0x0000000000007802 */ /* 0x000fe20000000f00 */
[----:B------:R-:W-:Y:S01]  /*12f0*/  ULDC.64 UR4, c[0x4][0x68] ;  /* 0x01001a0000047ab9 */ /* 0x000fe20000000a00 */
[----:B------:R-:W-:Y:S01]  /*1300*/  ULDC.64 UR6, c[0x4][0x8] ;  /* 0x0100020000067ab9 */ /* 0x000fe20000000a00 */
[----:B01----:R-:W-:Y:S01]  /*1310*/  IMAD.U32 R4, RZ, RZ, UR4 ;  /* 0x00000004ff047e24 */ /* 0x003fe2000f8e00ff */
[----:B------:R0:W1:Y:S01]  /*1320*/  LDC.64 R14, c[0x4][R0] ;  /* 0x01000000000e7b82 */ /* 0x0000620000000a00 */
[----:B------:R-:W-:Y:S01]  /*1330*/  IMAD.U32 R5, RZ, RZ, UR5 ;  /* 0x00000005ff057e24 */ /* 0x000fe2000f8e00ff */
[----:B------:R-:W-:Y:S01]  /*1340*/  ULDC.64 UR4, c[0x4][0x70] ;  /* 0x01001c0000047ab9 */ /* 0x000fe20000000a00 */
[----:B------:R-:W-:Y:S02]  /*1350*/  IMAD.U32 R10, RZ, RZ, UR6 ;  /* 0x00000006ff0a7e24 */ /* 0x000fe4000f8e00ff */
[----:B------:R-:W-:Y:S02]  /*1360*/  IMAD.U32 R6, RZ, RZ, UR4 ;  /* 0x00000004ff067e24 */ /* 0x000fe4000f8e00ff */
[----:B------:R-:W-:-:S02]  /*1370*/  IMAD.U32 R7, RZ, RZ, UR5 ;  /* 0x00000005ff077e24 */ /* 0x000fc4000f8e00ff */
[----:B------:R-:W-:Y:S02]  /*1380*/  IMAD.U32 R11, RZ, RZ, UR7 ;  /* 0x00000007ff0b7e24 */ /* 0x000fe4000f8e00ff */
[----:B------:R-:W-:Y:S02]  /*1390*/  IMAD.MOV.U32 R8, RZ, RZ, 0x1e1 ;  /* 0x000001e1ff087424 */ /* 0x000fe400078e00ff */
[----:B------:R-:W-:Y:S02]  /*13a0*/  IMAD.MOV.U32 R12, RZ, RZ, 0x1 ;  /* 0x00000001ff0c7424 */ /* 0x000fe400078e00ff */
[----:B0-----:R-:W-:-:S07]  /*13b0*/  IMAD.MOV.U32 R13, RZ, RZ, RZ ;  /* 0x000000ffff0d7224 */ /* 0x001fce00078e00ff */
[----:B------:R-:W-:-:S07]  /*13c0*/  LEPC R20, `(.L_x_17) ;  /* 0x000000001014794e */ /* 0x000fce0000000000 */
[----:B-1---5:R-:W-:Y:S05]  /*13d0*/  CALL.ABS.NOINC R14 ;  /* 0x000000000e007343 */ /* 0x022fea0003c00000 */
.L_x_17:
[----:B------:R-:W-:-:S13]  /*13e0*/  ISETP.NE.AND P0, PT, R58, 0x3, PT ;  /* 0x000000033a00780c */ /* 0x000fda0003f05270 */
[----:B------:R-:W-:Y:S05]  /*13f0*/  @!P0 BRA `(.L_x_18) ;  /* 0x0000000000048947 */ /* 0x000fea0003800000 */
[----:B------:R-:W-:Y:S01]  /*1400*/  BPT.TRAP 0x1 ;  /* 0x000000040000795c */ /* 0x000fe20000300000 */
.L_x_18:
[----:B------:R-:W2:Y:S01]  /*1410*/  S2UR UR5, SR_CgaCtaId ;  /* 0x00000000000579c3 */ /* 0x000ea20000008800 */
[----:B------:R-:W-:Y:S01]  /*1420*/  UMOV UR4, 0x400 ;  /* 0x0000040000047882 */ /* 0x000fe20000000000 */
[----:B------:R-:W-:Y:S02]  /*1430*/  IMAD.U32 R0, RZ, RZ, UR38 ;  /* 0x00000026ff007e24 */ /* 0x000fe4000f8e00ff */
[----:B------:R-:W-:-:S03]  /*1440*/  IMAD.U32 R3, RZ, RZ, UR39 ;  /* 0x00000027ff037e24 */ /* 0x000fc6000f8e00ff */
[----:B------:R-:W-:Y:S01]  /*1450*/  SHF.L.U32 R0, R0, 0x1f, RZ ;  /* 0x0000001f00007819 */ /* 0x000fe200000006ff */
[----:B--2---:R-:W-:-:S06]  /*1460*/  ULEA UR4, UR5, UR4, 0x18 ;  /* 0x0000000405047291 */ /* 0x004fcc000f8ec03f */
[----:B------:R-:W-:-:S04]  /*1470*/  IMAD.U32 R6, RZ, RZ, UR4 ;  /* 0x00000004ff067e24 */ /* 0x000fc8000f8e00ff */
[----:B------:R-:W-:-:S04]  /*1480*/  IMAD R3, R3, 0x8, R6 ;  /* 0x0000000803037824 */ /* 0x000fc800078e0206 */
[----:B------:R2:W3:Y:S01]  /*1490*/  SYNCS.PHASECHK.TRANS64.TRYWAIT P1, [R3+URZ], R0 ;  /* 0x00000000030075a7 */ /* 0x0004e2000802017f */
[----:B------:R-:W-:Y:S05]  /*14a0*/  @!P0 BRA `(.L_x_19) ;  /* 0x0000000000048947 */ /* 0x000fea0003800000 */
[----:B------:R-:W-:Y:S01]  /*14b0*/  BPT.TRAP 0x1 ;  /* 0x000000040000795c */ /* 0x000fe20000300000 */
.L_x_19:
[----:B---3--:R-:W-:Y:S05]  /*14c0*/  @P1 BRA `(.L_x_20) ;  /* 0x0000000000081947 */ /* 0x008fea0003800000 */
[----:B------:R-:W3:Y:S02]  /*14d0*/  SYNCS.PHASECHK.TRANS64.TRYWAIT P1, [R3+URZ], R0 ;  /* 0x00000000030075a7 */ /* 0x000ee4000802017f */
[----:B---3--:R-:W-:Y:S05]  /*14e0*/  @!P1 BRA `(.L_x_21) ;  /* 0x0000004800649947 */ /* 0x008fea0003800000 */
.L_x_20:
[----:B------:R-:W-:-:S04]  /*14f0*/  UISETP.LT.AND UP0, UPT, UR40, 0x1, UPT ;  /* 0x000000012800788c */ /* 0x000fc8000bf01270 */
[----:B------:R-:W-:-:S06]  /*1500*/  USEL UR4, UR40, 0x1, UP0 ;  /* 0x0000000128047887 */ /* 0x000fcc0008000000 */
[----:B--23--:R-:W-:Y:S01]  /*1510*/  IMAD.U32 R0, RZ, RZ, UR4 ;  /* 0x00000004ff007e24 */ /* 0x00cfe2000f8e00ff */
[----:B------:R-:W-:Y:S05]  /*1520*/  WARPSYNC.ALL ;  /* 0x0000000000007948 */ /* 0x000fea0003800000 */
[----:B------:R-:W-:-:S04]  /*1530*/  IADD3 R0, -R0, UR40, RZ ;  /* 0x0000002800007c10 */ /* 0x000fc8000fffe1ff */
[----:B------:R-:W-:Y:S02]  /*1540*/  ISETP.GE.AND P1, PT, R0, 0x1, PT ;  /* 0x000000010000780c */ /* 0x000fe40003f26270 */
[----:B------:R-:W-:Y:S01]  /*1550*/  R2UR UR4, R6 ;  /* 0x00000000060472ca */ /* 0x000fe200000e0000 */
[----:B------:R-:W-:Y:S01]  /*1560*/  WARPGROUP.ARRIVE ;  /* 0x00000000000079c5 */ /* 0x000fe20000000000 */
[----:B------:R-:W-:Y:S01]  /*1570*/  UMOV UR9, 0x40000040 ;  /* 0x4000004000097882 */ /* 0x000fe20000000000 */
[----:B------:R-:W-:-:S10]  /*1580*/  UMOV UR11, 0x40000040 ;  /* 0x40000040000b7882 */ /* 0x000fd40000000000 */
[----:B------:R-:W-:-:S04]  /*1590*/  UIADD3 UR4, UR4, 0xc100, URZ ;  /* 0x0000c10004047890 */ /* 0x000fc8000fffe03f */
[----:B------:R-:W-:-:S04]  /*15a0*/  USHF.R.U32.HI UR4, URZ, 0x4, UR4 ;  /* 0x000000043f047899 */ /* 0x000fc80008011604 */
[----:B------:R-:W-:Y:S02]  /*15b0*/  ULOP3.LUT UR5, UR4, 0x3fff, URZ, 0xc0, !UPT ;  /* 0x00003fff04057892 */ /* 0x000fe4000f8ec03f */
[----:B------:R-:W-:Y:S02]  /*15c0*/  ULOP3.LUT UR4, UR41, 0x10000, URZ, 0xfc, !UPT ;  /* 0x0001000029047892 */ /* 0x000fe4000f8efc3f */
[----:B------:R-:W-:Y:S02]  /*15d0*/  ULOP3.LUT UR5, UR5, 0x10000, URZ, 0xfc, !UPT ;  /* 0x0001000005057892 */ /* 0x000fe4000f8efc3f */
[----:B------:R-:W-:Y:S02]  /*15e0*/  ULEA UR6, UR39, UR4, 0xa ;  /* 0x0000000427067291 */ /* 0x000fe4000f8e503f */
[----:B------:R-:W-:-:S05]  /*15f0*/  ULEA UR7, UR39, UR5, 0x9 ;  /* 0x0000000527077291 */ /* 0x000fca000f8e483f */
[----:B------:R-:W-:Y:S02]  /*1600*/  UMOV UR8, UR6 ;  /* 0x0000000600087c82 */ /* 0x000fe40008000000 */
[----:B------:R-:W-:Y:S02]  /*1610*/  UMOV UR10, UR7 ;  /* 0x00000007000a7c82 */ /* 0x000fe40008000000 */
[----:B------:R-:W-:Y:S01]  /*1620*/  HGMMA.64x64x8.F32.TF32 R24, gdesc[UR8], RZ, !UPT, gsb0 ;  /* 0x04e00000081879f0 */ /* 0x000fe2000c0028ff */
[----:B------:R-:W-:Y:S02]  /*1630*/  UIADD3 UR8, UR6, 0x2, URZ ;  /* 0x0000000206087890 */ /* 0x000fe4000fffe03f */
[----:B------:R-:W-:Y:S01]  /*1640*/  UIADD3 UR10, UR7, 0x2, URZ ;  /* 0x00000002070a7890 */ /* 0x000fe2000fffe03f */
[----:B------:R-:W-:Y:S01]  /*1650*/  UMOV UR9, 0x40000040 ;  /* 0x4000004000097882 */ /* 0x000fe20000000000 */
[----:B------:R-:W-:Y:S01]  /*1660*/  UMOV UR11, 0x40000040 ;  /* 0x40000040000b7882 */ /* 0x000fe20000000000 */
[----:B------:R-:W-:-:S02]  /*1670*/  WARPGROUP.DEPBAR.LE gsb0, 0x0 ;  /* 0x00008000000079c5 */ /* 0x000fc40000010000 */
[----:B------:R-:W-:-:S06]  /*1680*/  WARPGROUP.ARRIVE ;  /* 0x00000000000079c5 */ /* 0x000fcc0000000000 */
[----:B------:R-:W-:Y:S01]  /*1690*/  HGMMA.64x64x8.F32.TF32 R24, gdesc[UR8], R24, gsb0 ;  /* 0x04e00000081879f0 */ /* 0x000fe20008002818 */
[----:B------:R-:W-:Y:S02]  /*16a0*/  UIADD3 UR8, UR6, 0x4, URZ ;  /* 0x0000000406087890 */ /* 0x000fe4000fffe03f */
[----:B------:R-:W-:Y:S01]  /*16b0*/  UIADD3 UR10, UR7, 0x4, URZ ;  /* 0x00000004070a7890 */ /* 0x000fe2000fffe03f */
[----:B------:R-:W-:Y:S01]  /*16c0*/  UMOV UR9, 0x40000040 ;  /* 0x4000004000097882 */ /* 0x000fe20000000000 */
[----:B------:R-:W-:Y:S01]  /*16d0*/  UMOV UR11, 0x40000040 ;  /* 0x40000040000b7882 */ /* 0x000fe20000000000 */
[----:B------:R-:W-:Y:S02]  /*16e0*/  WARPGROUP.DEPBAR.LE gsb0, 0x0 ;  /* 0x00008000000079c5 */ /* 0x000fe40000010000 */
        /* <DEDUP_REMOVED lines=8> */
[----:B------:R-:W-:Y:S03]  /*1770*/  HGMMA.64x64x8.F32.TF32 R24, gdesc[UR8], R24, gsb0 ;  /* 0x04e00000081879f0 */ /* 0x000fe60008002818 */
[----:B------:R-:W-:Y:S02]  /*1780*/  WARPGROUP.DEPBAR.LE gsb0, 0x0 ;  /* 0x00008000000079c5 */ /* 0x000fe40000010000 */
[----:B------:R-:W-:Y:S05]  /*1790*/  @!P1 BRA `(.L_x_22) ;  /* 0x0000000400249947 */ /* 0x000fea0003800000 */
[----:B------:R-:W-:Y:S02]  /*17a0*/  UIADD3 UR6, UR39, 0x1, URZ ;  /* 0x0000000127067890 */ /* 0x000fe4000fffe03f */
[----:B------:R-:W-:Y:S02]  /*17b0*/  IMAD.U32 R3, RZ, RZ, UR39 ;  /* 0x00000027ff037e24 */ /* 0x000fe4000f8e00ff */
[----:B------:R-:W-:-:S04]  /*17c0*/  UISETP.NE.AND UP0, UPT, UR6, 0x3, UPT ;  /* 0x000000030600788c */ /* 0x000fc8000bf05270 */
[----:B------:R-:W-:Y:S02]  /*17d0*/  USEL UR7, URZ, 0x1, UP0 ;  /* 0x000000013f077887 */ /* 0x000fe40008000000 */
[----:B------:R-:W-:Y:S02]  /*17e0*/  USEL UR6, UR6, URZ, UP0 ;  /* 0x0000003f06067287 */ /* 0x000fe40008000000 */
[----:B------:R-:W-:-:S06]  /*17f0*/  ULOP3.LUT UR7, UR38, UR7, URZ, 0x3c, !UPT ;  /* 0x0000000726077292 */ /* 0x000fcc000f8e3c3f */
[----:B------:R-:W-:-:S07]  /*1800*/  IMAD.U32 R7, RZ, RZ, UR7 ;  /* 0x00000007ff077e24 */ /* 0x000fce000f8e00ff */
.L_x_29:
[----:B------:R-:W-:Y:S05]  /*1810*/  @!P0 BRA `(.L_x_23) ;  /* 0x0000000000048947 */ /* 0x000fea0003800000 */
[----:B------:R-:W-:Y:S01]  /*1820*/  BPT.TRAP 0x1 ;  /* 0x000000040000795c */ /* 0x000fe20000300000 */
.L_x_23:
[----:B------:R-:W2:Y:S01]  /*1830*/  S2UR UR8, SR_CgaCtaId ;  /* 0x00000000000879c3 */ /* 0x000ea20000008800 */
[----:B------:R-:W-:Y:S01]  /*1840*/  UMOV UR7, 0x400 ;  /* 0x0000040000077882 */ /* 0x000fe20000000000 */
[----:B01----:R-:W-:Y:S01]  /*1850*/  IMAD.U32 R5, RZ, RZ, UR6 ;  /* 0x00000006ff057e24 */ /* 0x003fe2000f8e00ff */
[----:B------:R-:W-:Y:S01]  /*1860*/  SHF.L.U32 R4, R7, 0x1f, RZ ;  /* 0x0000001f07047819 */ /* 0x000fe200000006ff */
[----:B--2---:R-:W-:-:S06]  /*1870*/  ULEA UR7, UR8, UR7, 0x18 ;  /* 0x0000000708077291 */ /* 0x004fcc000f8ec03f */
[----:B------:R-:W-:-:S04]  /*1880*/  IMAD.U32 R6, RZ, RZ, UR7 ;  /* 0x00000007ff067e24 */ /* 0x000fc8000f8e00ff */
[----:B------:R-:W-:-:S04]  /*1890*/  IMAD R5, R5, 0x8, R6 ;  /* 0x0000000805057824 */ /* 0x000fc800078e0206 */
[----:B------:R0:W1:Y:S01]  /*18a0*/  SYNCS.PHASECHK.TRANS64.TRYWAIT P1, [R5+URZ], R4 ;  /* 0x00000004050075a7 */ /* 0x000062000802017f */
[----:B------:R-:W-:Y:S05]  /*18b0*/  @!P0 BRA `(.L_x_24) ;  /* 0x0000000000048947 */ /* 0x000fea0003800000 */
[----:B------:R-:W-:Y:S01]  /*18c0*/  BPT.TRAP 0x1 ;  /* 0x000000040000795c */ /* 0x000fe20000300000 */
.L_x_24:
[----:B-1----:R-:W-:Y:S05]  /*18d0*/  @P1 BRA `(.L_x_25) ;  /* 0x0000000000081947 */ /* 0x002fea0003800000 */
[----:B------:R-:W1:Y:S02]  /*18e0*/  SYNCS.PHASECHK.TRANS64.TRYWAIT P1, [R5+URZ], R4 ;  /* 0x00000004050075a7 */ /* 0x000e64000802017f */
[----:B-1----:R-:W-:Y:S05]  /*18f0*/  @!P1 BRA `(.L_x_26) ;  /* 0x0000004400749947 */ /* 0x002fea0003800000 */
.L_x_25:
[----:B------:R-:W-:Y:S01]  /*1900*/  ULEA UR7, UR6, UR4, 0xa ;  /* 0x0000000406077291 */ /* 0x000fe2000f8e503f */
[----:B------:R-:W-:Y:S01]  /*1910*/  WARPGROUP.ARRIVE ;  /* 0x00000000000079c5 */ /* 0x000fe20000000000 */
[----:B------:R-:W-:Y:S01]  /*1920*/  ULEA UR12, UR6, UR5, 0x9 ;  /* 0x00000005060c7291 */ /* 0x000fe2000f8e483f */
[----:B------:R-:W-:Y:S01]  /*1930*/  UMOV UR9, 0x40000040 ;  /* 0x4000004000097882 */ /* 0x000fe20000000000 */
[----:B------:R-:W-:-:S03]  /*1940*/  UMOV UR11, 0x40000040 ;  /* 0x40000040000b7882 */ /* 0x000fc60000000000 */
[----:B------:R-:W-:Y:S02]  /*1950*/  UMOV UR8, UR7 ;  /* 0x0000000700087c82 */ /* 0x000fe40008000000 */
[----:B------:R-:W-:Y:S02]  /*1960*/  UMOV UR10, UR12 ;  /* 0x0000000c000a7c82 */ /* 0x000fe40008000000 */
[----:B------:R-:W-:Y:S01]  /*1970*/  HGMMA.64x64x8.F32.TF32 R24, gdesc[UR8], R24, gsb0 ;  /* 0x04e00000081879f0 */ /* 0x000fe20008002818 */
        /* <DEDUP_REMOVED lines=23> */
[----:B------:R-:W-:Y:S01]  /*1af0*/  BPT.TRAP 0x1 ;  /* 0x000000040000795c */ /* 0x000fe20000300000 */
.L_x_27:
[----:B------:R-:W-:-:S13]  /*1b00*/  ISETP.NE.AND P1, PT, R23, RZ, PT ;  /* 0x000000ff1700720c */ /* 0x000fda0003f25270 */
[----:B01----:R-:W-:-:S04]  /*1b10*/  @P1 IMAD R4, R3, 0x8, R6 ;  /* 0x0000000803041824 */ /* 0x003fc800078e0206 */
[----:B------:R-:W-:-:S05]  /*1b20*/  @P1 VIADD R5, R4, 0x18 ;  /* 0x0000001804051836 */ /* 0x000fca0000000000 */
[----:B------:R-:W-:-:S04]  /*1b30*/  @P1 PRMT R5, R22, 0x654, R5 ;  /* 0x0000065416051816 */ /* 0x000fc80000000005 */
[----:B------:R0:W-:Y:S01]  /*1b40*/  @P1 SYNCS.ARRIVE.TRANS64.RED.A1T0 RZ, [R5+URZ], RZ ;  /* 0x000000ff05ff19a7 */ /* 0x0001e2000810043f */
[----:B------:R-:W-:-:S13]  /*1b50*/  ISETP.GT.U32.AND P1, PT, R19, 0x1, PT ;  /* 0x000000011300780c */ /* 0x000fda0003f24070 */
[----:B0-----:R-:W-:Y:S05]  /*1b60*/  @P1 BRA `(.L_x_28) ;  /* 0x0000000000041947 */ /* 0x001fea0003800000 */
[----:B------:R-:W-:Y:S01]  /*1b70*/  BPT.TRAP 0x1 ;  /* 0x000000040000795c */ /* 0x000fe20000300000 */
.L_x_28:
[----:B------:R-:W-:Y:S01]  /*1b80*/  UIADD3 UR6, UR6, 0x1, URZ ;  /* 0x0000000106067890 */ /* 0x000fe2000fffe03f */
[C---:B------:R-:W-:Y:S01]  /*1b90*/  ISETP.GT.AND P2, PT, R0.reuse, 0x1, PT ;  /* 0x000000010000780c */ /* 0x040fe20003f44270 */
[----:B------:R-:W-:Y:S02]  /*1ba0*/  VIADD R3, R3, 0x1 ;  /* 0x0000000103037836 */ /* 0x000fe40000000000 */
[----:B------:R-:W-:Y:S01]  /*1bb0*/  UISETP.NE.AND UP0, UPT, UR6, 0x3, UPT ;  /* 0x000000030600788c */ /* 0x000fe2000bf05270 */
[----:B------:R-:W-:Y:S02]  /*1bc0*/  VIADD R0, R0, 0xffffffff ;  /* 0xffffffff00007836 */ /* 0x000fe40000000000 */
[C---:B------:R-:W-:Y:S01]  /*1bd0*/  ISETP.NE.AND P1, PT, R3.reuse, 0x3, PT ;  /* 0x000000030300780c */ /* 0x040fe20003f25270 */
[----:B------:R-:W-:Y:S02]  /*1be0*/  USEL UR7, URZ, 0x1, UP0 ;  /* 0x000000013f077887 */ /* 0x000fe40008000000 */
[----:B------:R-:W-:Y:S01]  /*1bf0*/  USEL UR6, UR6, URZ, UP0 ;  /* 0x0000003f06067287 */ /* 0x000fe20008000000 */
[----:B------:R-:W-:-:S03]  /*1c00*/  SEL R3, R3, RZ, P1 ;  /* 0x000000ff03037207 */ /* 0x000fc60000800000 */
[----:B------:R-:W-:Y:S01]  /*1c10*/  LOP3.LUT R7, R7, UR7, RZ, 0x3c, !PT ;  /* 0x0000000707077c12 */ /* 0x000fe2000f8e3cff */
[----:B------:R-:W-:Y:S07]  /*1c20*/  @P2 BRA `(.L_x_29) ;  /* 0xfffffff800f82947 */ /* 0x000fee000383ffff */
.L_x_22:
[----:B------:R-:W2:Y:S02]  /*1c30*/  LDC R0, c[0x0][0x28c] ;  /* 0x0000a300ff007b82 */ /* 0x000ea40000000800 */
[----:B--2---:R-:W-:-:S13]  /*1c40*/  ISETP.GE.AND P1, PT, R0, 0x1, PT ;  /* 0x000000010000780c */ /* 0x004fda0003f26270 */
[----:B------:R-:W-:Y:S05]  /*1c50*/  @!P1 BRA `(.L_x_30) ;  /* 0x0000000000509947 */ /* 0x000fea0003800000 */
[----:B------:R-:W-:Y:S05]  /*1c60*/  @!P0 BRA `(.L_x_31) ;  /* 0x0000000000048947 */ /* 0x000fea0003800000 */
[----:B------:R-:W-:Y:S01]  /*1c70*/  BPT.TRAP 0x1 ;  /* 0x000000040000795c */ /* 0x000fe20000300000 */
.L_x_31:
[----:B------:R-:W-:Y:S01]  /*1c80*/  ISETP.NE.AND P0, PT, R23, RZ, PT ;  /* 0x000000ff1700720c */ /* 0x000fe20003f05270 */
[----:B------:R-:W-:Y:S01]  /*1c90*/  BSSY B0, `(.L_x_32) ;  /* 0x000000e000007945 */ /* 0x000fe20003800000 */
[----:B------:R-:W-:-:S11]  /*1ca0*/  ISETP.GT.U32.AND P1, PT, R19, 0x1, PT ;  /* 0x000000011300780c */ /* 0x000fd60003f24070 */
[----:B------:R-:W-:Y:S05]  /*1cb0*/  @!P0 BRA `(.L_x_33) ;  /* 0x00000000002c8947 */ /* 0x000fea0003800000 */
[----:B------:R-:W-:-:S04]  /*1cc0*/  UISETP.LT.AND UP0, UPT, UR40, 0x1, UPT ;  /* 0x000000012800788c */ /* 0x000fc8000bf01270 */
[----:B------:R-:W-:-:S04]  /*1cd0*/  USEL UR6, UR40, 0x1, UP0 ;  /* 0x0000000128067887 */ /* 0x000fc80008000000 */
[----:B------:R-:W-:-:S04]  /*1ce0*/  UIADD3 UR6, UR39, UR40, -UR6 ;  /* 0x0000002827067290 */ /* 0x000fc8000fffe806 */
[----:B------:R-:W-:-:S04]  /*1cf0*/  UIMAD.WIDE.U32 UR4, UR6, -0x55555555, URZ ;  /* 0xaaaaaaab060478a5 */ /* 0x000fc8000f8e003f */
[----:B------:R-:W-:-:S04]  /*1d00*/  USHF.R.U32.HI UR4, URZ, 0x1, UR5 ;  /* 0x000000013f047899 */ /* 0x000fc80008011605 */
[----:B------:R-:W-:-:S06]  /*1d10*/  UIMAD UR6, UR4, -0x3, UR6 ;  /* 0xfffffffd040678a4 */ /* 0x000fcc000f8e0206 */
[----:B------:R-:W-:-:S04]  /*1d20*/  IMAD.U32 R3, RZ, RZ, UR6 ;  /* 0x00000006ff037e24 */ /* 0x000fc8000f8e00ff */
[----:B------:R-:W-:-:S04]  /*1d30*/  IMAD R0, R3, 0x8, R6 ;  /* 0x0000000803007824 */ /* 0x000fc800078e0206 */
[----:B------:R-:W-:-:S05]  /*1d40*/  VIADD R3, R0, 0x18 ;  /* 0x0000001800037836 */ /* 0x000fca0000000000 */
[----:B------:R-:W-:-:S04]  /*1d50*/  PRMT R3, R22, 0x654, R3 ;  /* 0x0000065416037816 */ /* 0x000fc80000000003 */
[----:B------:R2:W-:Y:S03]  /*1d60*/  SYNCS.ARRIVE.TRANS64.RED.A1T0 RZ, [R3+URZ], RZ ;  /* 0x000000ff03ff79a7 */ /* 0x0005e6000810043f */
.L_x_33:
[----:B------:R-:W-:Y:S05]  /*1d70*/  BSYNC B0 ;  /* 0x0000000000007941 */ /* 0x000fea0003800000 */
.L_x_32:
[----:B------:R-:W-:Y:S05]  /*1d80*/  @P1 BRA `(.L_x_30) ;  /* 0x0000000000041947 */ /* 0x000fea0003800000 */
[----:B------:R-:W-:Y:S01]  /*1d90*/  BPT.TRAP 0x1 ;  /* 0x000000040000795c */ /* 0x000fe20000300000 */
.L_x_30:
[----:B------:R-:W3:Y:S01]  /*1da0*/  LDC R6, c[0x0][0x288] ;  /* 0x0000a200ff067b82 */ /* 0x000ee20000000800 */
[--C-:B------:R-:W-:Y:S01]  /*1db0*/  SHF.R.U32.HI R0, RZ, 0x2, R18.reuse ;  /* 0x00000002ff007819 */ /* 0x100fe20000011612 */
[----:B------:R-:W-:Y:S01]  /*1dc0*/  IMAD.SHL.U32 R61, R61, 0x40, RZ ;  /* 0x000000403d3d7824 */ /* 0x000fe200078e00ff */
[----:B01----:R-:W-:Y:S01]  /*1dd0*/  SHF.R.U32.HI R5, RZ, 0x7, R18 ;  /* 0x00000007ff057819 */ /* 0x003fe20000011612 */
[----:B------:R-:W-:Y:S01]  /*1de0*/  UIADD3 UR39, UR40, UR39, URZ ;  /* 0x0000002728277290 */ /* 0x000fe2000fffe03f */
[----:B--2---:R-:W-:Y:S01]  /*1df0*/  LOP3.LUT R3, R0, 0x7, RZ, 0xc0, !PT ;  /* 0x0000000700037812 */ /* 0x004fe200078ec0ff */
[C---:B------:R-:W-:Y:S01]  /*1e00*/  IMAD.SHL.U32 R10, R18.reuse, 0x2, RZ ;  /* 0x00000002120a7824 */ /* 0x040fe200078e00ff */
[----:B------:R-:W-:Y:S01]  /*1e10*/  LOP3.LUT R0, R5, 0x1, RZ, 0xc0, !PT ;  /* 0x0000000105007812 */ /* 0x000fe200078ec0ff */
[----:B------:R-:W-:Y:S01]  /*1e20*/  UISETP.GT.U32.AND UP0, UPT, UR39, 0x2, UPT ;  /* 0x000000022700788c */ /* 0x000fe2000bf04070 */
[C---:B------:R-:W-:Y:S01]  /*1e30*/  LOP3.LUT R5, R18.reuse, 0x3, RZ, 0xc0, !PT ;  /* 0x0000000312057812 */ /* 0x040fe200078ec0ff */
[----:B------:R-:W-:Y:S01]  /*1e40*/  ULDC UR7, c[0x0][0x284] ;  /* 0x0000a10000077ab9 */ /* 0x000fe20000000800 */
[----:B------:R-:W-:Y:S01]  /*1e50*/  LOP3.LUT R4, R18, 0x60, RZ, 0xc0, !PT ;  /* 0x0000006012047812 */ /* 0x000fe200078ec0ff */
[----:B------:R-:W-:Y:S01]  /*1e60*/  IMAD.SHL.U32 R8, R0, 0x40, RZ ;  /* 0x0000004000087824 */ /* 0x000fe200078e00ff */
[----:B------:R-:W-:Y:S01]  /*1e70*/  UISETP.LT.U32.AND UP0, UPT, UR40, 0x3, UP0 ;  /* 0x000000032800788c */ /* 0x000fe20008701070 */
[----:B------:R-:W-:Y:S01]  /*1e80*/  SHF.R.S32.HI R15, RZ, 0x1f, R59 ;  /* 0x0000001fff0f7819 */ /* 0x000fe2000001143b */
[----:B------:R-:W-:Y:S01]  /*1e90*/  UISETP.GE.U32.AND UP1, UPT, UR40, 0x3, UPT ;  /* 0x000000032800788c */ /* 0x000fe2000bf26070 */
[----:B------:R-:W-:Y:S01]  /*1ea0*/  SHF.R.U32.HI R4, RZ, 0x1, R4 ;  /* 0x00000001ff047819 */ /* 0x000fe20000011604 */
[----:B------:R-:W-:Y:S01]  /*1eb0*/  ULDC.64 UR8, c[0x0][0x5d0] ;  /* 0x0001740000087ab9 */ /* 0x000fe20000000a00 */
[C---:B------:R-:W-:Y:S01]  /*1ec0*/  LOP3.LUT R10, R61.reuse, 0x6, R10, 0xf8, !PT ;  /* 0x000000063d0a7812 */ /* 0x040fe200078ef80a */
[----:B------:R-:W-:Y:S01]  /*1ed0*/  UIMAD.WIDE.U32 UR4, UR39, -0x55555555, URZ ;  /* 0xaaaaaaab270478a5 */ /* 0x000fe2000f8e003f */
[--C-:B------:R-:W-:Y:S01]  /*1ee0*/  IADD3 R7, RZ, -R4, -R3.reuse ;  /* 0x80000004ff077210 */ /* 0x100fe20007ffe803 */
[----:B------:R-:W-:Y:S01]  /*1ef0*/  USEL UR6, URZ, 0x1, !UP0 ;  /* 0x000000013f067887 */ /* 0x000fe2000c000000 */
[----:B------:R-:W-:Y:S01]  /*1f00*/  LOP3.LUT R3, R8, 0x40, R3, 0xe2, !PT ;  /* 0x0000004008037812 */ /* 0x000fe200078ee203 */
[C---:B------:R-:W-:Y:S01]  /*1f10*/  IMAD.WIDE R8, R60.reuse, 0x80, RZ ;  /* 0x000000803c087825 */ /* 0x040fe200078e02ff */
[----:B---3--:R-:W-:Y:S01]  /*1f20*/  ISETP.GE.AND P0, PT, R61, R6, PT ;  /* 0x000000063d00720c */ /* 0x008fe20003f06270 */
[----:B------:R-:W-:Y:S01]  /*1f30*/  USHF.R.U32.HI UR4, URZ, 0x1, UR5 ;  /* 0x000000013f047899 */ /* 0x000fe20008011605 */
[----:B------:R-:W-:Y:S01]  /*1f40*/  SHF.R.S32.HI R11, RZ, 0x1f, R10 ;  /* 0x0000001fff0b7819 */ /* 0x000fe2000001140a */
[----:B------:R-:W-:Y:S01]  /*1f50*/  IMAD R12, R5, -0x2, R6 ;  /* 0xfffffffe050c7824 */ /* 0x000fe200078e0206 */
[----:B------:R-:W-:Y:S01]  /*1f60*/  ULOP3.LUT UR38, UR38, UR6, URZ, 0x3c, !UPT ;  /* 0x0000000626267292 */ /* 0x000fe2000f8e3c3f */
[----:B------:R-:W-:Y:S01]  /*1f70*/  IMAD.SHL.U32 R5, R60, 0x80, RZ ;  /* 0x000000803c057824 */ /* 0x000fe200078e00ff */
[----:B------:R-:W-:Y:S01]  /*1f80*/  LOP3.LUT R73, R8, R3, R4, 0xfe, !PT ;  /* 0x0000000308497212 */ /* 0x000fe200078efe04 */
[----:B------:R-:W-:Y:S01]  /*1f90*/  IMAD R6, R15, UR8, RZ ;  /* 0x000000080f067c24 */ /* 0x000fe2000f8e02ff */
[----:B------:R-:W-:Y:S01]  /*1fa0*/  UIMAD UR39, UR4, -0x3, UR39 ;  /* 0xfffffffd042778a4 */ /* 0x000fe2000f8e0227 */
[----:B------:R-:W-:Y:S01]  /*1fb0*/  IMAD R0, R0, -0x40, R7 ;  /* 0xffffffc000007824 */ /* 0x000fe200078e0207 */
[----:B------:R-:W-:Y:S01]  /*1fc0*/  ISETP.GE.OR P0, PT, R5, UR7, P0 ;  /* 0x0000000705007c0c */ /* 0x000fe20008706670 */
[C---:B------:R-:W-:Y:S01]  /*1fd0*/  IMAD R13, R59.reuse, UR9, R6 ;  /* 0x000000093b0d7c24 */ /* 0x040fe2000f8e0206 */
[----:B------:R-:W-:Y:S01]  /*1fe0*/  @UP1 ULOP3.LUT UR38, UR38, 0x1, UR4, 0x78, !UPT ;  /* 0x0000000126261892 */ /* 0x000fe2000f8e7804 */
[----:B------:R-:W-:Y:S01]  /*1ff0*/  IMAD.WIDE.U32 R6, R59, UR8, R10 ;  /* 0x000000083b067c25 */ /* 0x000fe2000f8e000a */
[----:B------:R-:W-:-:S03]  /*2000*/  IADD3 R3, -R5, UR7, R0 ;  /* 0x0000000705037c10 */ /* 0x000fc6000fffe100 */
[----:B------:R-:W-:Y:S02]  /*2010*/  IMAD.IADD R7, R7, 0x1, R13 ;  /* 0x0000000107077824 */ /* 0x000fe400078e020d */
[----:B------:R-:W-:Y:S02]  /*2020*/  IMAD.IADD R4, R12, 0x1, -R61 ;  /* 0x000000010c047824 */ /* 0x000fe400078e0a3d */
[----:B------:R-:W-:Y:S02]  /*2030*/  IMAD.MOV.U32 R0, RZ, RZ, -0x1 ;  /* 0xffffffffff007424 */ /* 0x000fe400078e00ff */
[----:B------:R-:W-:Y:S05]  /*2040*/  @P0 BRA `(.L_x_34) ;  /* 0x0000002000980947 */ /* 0x000fea0003800000 */
[----:B------:R-:W0:Y:S01]  /*2050*/  LDC.64 R66, c[0x0][0x5c8] ;  /* 0x00017200ff427b82 */ /* 0x000e220000000a00 */
[----:B-----5:R-:W-:Y:S01]  /*2060*/  FSETP.NEU.AND P0, PT, R57, RZ, PT ;  /* 0x000000ff3900720b */ /* 0x020fe20003f0d000 */
[----:B------:R-:W-:Y:S01]  /*2070*/  BSSY B0, `(.L_x_34) ;  /* 0x0000223000007945 */ /* 0x000fe20003800000 */
[----:B------:R-:W-:-:S04]  /*2080*/  ISETP.GT.AND P1, PT, R4, RZ, PT ;  /* 0x000000ff0400720c */ /* 0x000fc80003f24270 */
[----:B------:R-:W-:Y:S01]  /*2090*/  ISETP.GT.AND P2, PT, R3, RZ, P1 ;  /* 0x000000ff0300720c */ /* 0x000fe20000f44270 */
[-C--:B0-----:R-:W-:Y:S02]  /*20a0*/  IMAD R12, R9, R66.reuse, RZ ;  /* 0x00000042090c7224 */ /* 0x081fe400078e02ff */
[----:B------:R-:W-:-:S04]  /*20b0*/  IMAD.WIDE.U32 R60, R73, R66, R6 ;  /* 0x00000042493c7225 */ /* 0x000fc800078e0006 */
[----:B------:R-:W-:-:S04]  /*20c0*/  IMAD R5, R73, R67, R12 ;  /* 0x0000004349057224 */ /* 0x000fc800078e020c */
[----:B------:R-:W-:Y:S01]  /*20d0*/  IMAD.IADD R75, R61, 0x1, R5 ;  /* 0x000000013d4b7824 */ /* 0x000fe200078e0205 */
[----:B------:R-:W-:Y:S06]  /*20e0*/  @!P0 BRA `(.L_x_35) ;  /* 0x0000001400dc8947 */ /* 0x000fec0003800000 */
[----:B------:R-:W0:Y:S01]  /*20f0*/  LDC.64 R64, c[0x0][0x5b8] ;  /* 0x00016e00ff407b82 */ /* 0x000e220000000a00 */
[----:B------:R-:W-:-:S07]  /*2100*/  ULDC.64 UR4, c[0x0][0x5c0] ;  /* 0x0001700000047ab9 */ /* 0x000fce0000000a00 */
[----:B------:R-:W1:Y:S08]  /*2110*/  LDC.64 R68, c[0x0][0x5b0] ;  /* 0x00016c00ff447b82 */ /* 0x000e700000000a00 */
[----:B------:R-:W2:Y:S01]  /*2120*/  LDC.64 R70, c[0x0][0x5a8] ;  /* 0x00016a00ff467b82 */ /* 0x000ea20000000a00 */
[-C--:B0-----:R-:W-:Y:S02]  /*2130*/  IMAD R6, R15, R64.reuse, RZ ;  /* 0x000000400f067224 */ /* 0x081fe400078e02ff */
[----:B------:R-:W-:-:S04]  /*2140*/  IMAD.WIDE.U32 R62, R59, R64, R10 ;  /* 0x000000403b3e7225 */ /* 0x000fc800078e000a */
[----:B------:R-:W-:Y:S02]  /*2150*/  IMAD R61, R59, R65, R6 ;  /* 0x000000413b3d7224 */ /* 0x000fe400078e0206 */
[-C--:B-1----:R-:W-:Y:S02]  /*2160*/  IMAD R8, R9, R68.reuse, RZ ;  /* 0x0000004409087224 */ /* 0x082fe400078e02ff */
[----:B------:R-:W-:Y:S02]  /*2170*/  IMAD.IADD R13, R63, 0x1, R61 ;  /* 0x000000013f0d7824 */ /* 0x000fe400078e023d */
[----:B------:R-:W-:Y:S02]  /*2180*/  IMAD.MOV.U32 R12, RZ, RZ, R62 ;  /* 0x000000ffff0c7224 */ /* 0x000fe400078e003e */
[C---:B------:R-:W-:Y:S02]  /*2190*/  IMAD R65, R73.reuse, R69, R8 ;  /* 0x0000004549417224 */ /* 0x040fe400078e0208 */
[----:B------:R-:W-:-:S04]  /*21a0*/  IMAD.WIDE.U32 R6, R73, R68, R12 ;  /* 0x0000004449067225 */ /* 0x000fc800078e000c */
[----:B------:R-:W-:Y:S01]  /*21b0*/  IMAD.IADD R5, R7, 0x1, R65 ;  /* 0x0000000107057824 */ /* 0x000fe200078e0241 */
[----:B--2---:R-:W-:-:S04]  /*21c0*/  LEA R14, P0, R6, R70, 0x2 ;  /* 0x00000046060e7211 */ /* 0x004fc800078010ff */
[----:B------:R-:W-:-:S05]  /*21d0*/  LEA.HI.X R15, R6, R71, R5, 0x2, P0 ;  /* 0x00000047060f7211 */ /* 0x000fca00000f1405 */
[----:B------:R0:W2:Y:S01]  /*21e0*/  @P2 LDG.E.LTC128B R5, desc[UR36][R14.64] ;  /* 0x000000240e052981 */ /* 0x0000a2000c1e1920 */
[----:B------:R-:W-:Y:S01]  /*21f0*/  ISETP.GT.AND P0, PT, R4, 0x1, PT ;  /* 0x000000010400780c */ /* 0x000fe20003f04270 */
[----:B------:R-:W-:Y:S01]  /*2200*/  IMAD.WIDE.U32 R6, R73, R68, R10 ;  /* 0x0000004449067225 */ /* 0x000fe200078e000a */
[----:B------:R-:W-:Y:S03]  /*2210*/  BSSY B1, `(.L_x_36) ;  /* 0x0000013000017945 */ /* 0x000fe60003800000 */
[----:B------:R-:W-:Y:S02]  /*2220*/  IMAD.IADD R7, R65, 0x1, R7 ;  /* 0x0000000141077824 */ /* 0x000fe400078e0207 */
[----:B------:R-:W-:Y:S01]  /*2230*/  IMAD.WIDE.U32 R20, R59, R64, R6 ;  /* 0x000000403b147225 */ /* 0x000fe200078e0006 */
[----:B0-----:R-:W-:-:S03]  /*2240*/  SHF.L.U64.HI R15, R68, 0x3, R69 ;  /* 0x00000003440f7819 */ /* 0x001fc60000010245 */
[----:B------:R-:W-:Y:S01]  /*2250*/  IMAD.IADD R7, R61, 0x1, R21 ;  /* 0x000000013d077824 */ /* 0x000fe200078e0215 */
[----:B------:R-:W-:Y:S01]  /*2260*/  LEA R6, P4, R20, R70, 0x2 ;  /* 0x0000004614067211 */ /* 0x000fe200078810ff */
[----:B------:R-:W-:-:S03]  /*2270*/  IMAD.SHL.U32 R14, R68, 0x8, RZ ;  /* 0x00000008440e7824 */ /* 0x000fc600078e00ff */
[----:B------:R-:W-:Y:S01]  /*2280*/  LEA.HI.X R7, R20, R71, R7, 0x2, P4 ;  /* 0x0000004714077211 */ /* 0x000fe200020f1407 */
[----:B------:R-:W-:Y:S01]  /*2290*/  IMAD.WIDE.U32 R20, R73, R68, R14 ;  /* 0x0000004449147225 */ /* 0x000fe200078e000e */
[----:B--2---:R-:W-:-:S05]  /*22a0*/  LOP3.LUT R8, R5, 0xffffe000, RZ, 0xc0, !PT ;  /* 0xffffe00005087812 */ /* 0x004fca00078ec0ff */
[----:B------:R-:W-:Y:S01]  /*22b0*/  FMUL R9, R8, R57 ;  /* 0x0000003908097220 */ /* 0x000fe20000400000 */
[----:B------:R-:W-:-:S03]  /*22c0*/  LEA R8, P3, R60, UR4, 0x2 ;  /* 0x000000043c087c11 */ /* 0x000fc6000f8610ff */
[----:B------:R-:W-:Y:S01]  /*22d0*/  FFMA R77, R24, R56, R9 ;  /* 0x00000038184d7223 */ /* 0x000fe20000000009 */
[----:B------:R-:W-:Y:S02]  /*22e0*/  LEA.HI.X R9, R60, UR5, R75, 0x2, P3 ;  /* 0x000000053c097c11 */ /* 0x000fe400098f144b */
[----:B------:R-:W-:Y:S02]  /*22f0*/  ISETP.GT.AND P3, PT, R3, RZ, P0 ;  /* 0x000000ff0300720c */ /* 0x000fe40000764270 */
[----:B------:R-:W-:-:S05]  /*2300*/  F2FP.TF32.F32.PACK_B R77, R77 ;  /* 0x0000004dff4d723e */ /* 0x000fca00024050ff */
[----:B------:R0:W-:Y:S06]  /*2310*/  @P2 STG.E desc[UR36][R8.64], R77 ;  /* 0x0000004d08002986 */ /* 0x0001ec000c101924 */
[----:B------:R-:W-:Y:S05]  /*2320*/  @!P3 BRA `(.L_x_37) ;  /* 0x000000000004b947 */ /* 0x000fea0003800000 */
[----:B------:R1:W5:Y:S02]  /*2330*/  LDG.E.LTC128B R5, desc[UR36][R6.64+0x4] ;  /* 0x0000042406057981 */ /* 0x000364000c1e1920 */
.L_x_37:
[----:B------:R-:W-:Y:S05]  /*2340*/  BSYNC B1 ;  /* 0x0000000000017941 */ /* 0x000fea0003800000 */
.L_x_36:
[----:B-----5:R-:W-:Y:S01]  /*2350*/  LOP3.LUT R12, R5, 0xffffe000, RZ, 0xc0, !PT ;  /* 0xffffe000050c7812 */ /* 0x020fe200078ec0ff */
[----:B------:R-:W-:Y:S01]  /*2360*/  IMAD.IADD R65, R65, 0x1, R21 ;  /* 0x0000000141417824 */ /* 0x000fe200078e0215 */
[----:B------:R-:W-:Y:S01]  /*2370*/  IADD3 R62, P2, R62, R20, RZ ;  /* 0x000000143e3e7210 */ /* 0x000fe20007f5e0ff */
[----:B------:R-:W-:Y:S01]  /*2380*/  IMAD.MOV.U32 R24, RZ, RZ, R5 ;  /* 0x000000ffff187224 */ /* 0x000fe200078e0005 */
[----:B------:R-:W-:Y:S01]  /*2390*/  ISETP.GT.AND P1, PT, R3, 0x8, P1 ;  /* 0x000000080300780c */ /* 0x000fe20000f24270 */
[----:B------:R-:W-:Y:S02]  /*23a0*/  FMUL R12, R12, R57 ;  /* 0x000000390c0c7220 */ /* 0x000fe40000400000 */
[----:B------:R-:W-:Y:S01]  /*23b0*/  IMAD.X R13, R65, 0x1, R13, P2 ;  /* 0x00000001410d7824 */ /* 0x000fe200010e060d */
[----:B------:R-:W-:Y:S01]  /*23c0*/  LEA R14, P2, R62, R70, 0x2 ;  /* 0x000000463e0e7211 */ /* 0x000fe200078410ff */
[----:B------:R-:W-:-:S03]  /*23d0*/  FFMA R25, R25, R56, R12 ;  /* 0x0000003819197223 */ /* 0x000fc6000000000c */
[----:B------:R-:W-:Y:S02]  /*23e0*/  LEA.HI.X R15, R62, R71, R13, 0x2, P2 ;  /* 0x000000473e0f7211 */ /* 0x000fe400010f140d */
[----:B------:R-:W-:-:S05]  /*23f0*/  F2FP.TF32.F32.PACK_B R25, R25 ;  /* 0x00000019ff19723e */ /* 0x000fca00024050ff */
[----:B------:R2:W-:Y:S04]  /*2400*/  @P3 STG.E desc[UR36][R8.64+0x4], R25 ;  /* 0x0000041908003986 */ /* 0x0005e8000c101924 */
[----:B------:R-:W3:Y:S01]  /*2410*/  @P1 LDG.E.LTC128B R24, desc[UR36][R14.64] ;  /* 0x000000240e181981 */ /* 0x000ee2000c1e1920 */
[----:B------:R-:W-:Y:S01]  /*2420*/  IADD3 R20, P2, R10, R20, RZ ;  /* 0x000000140a147210 */ /* 0x000fe20007f5e0ff */
[----:B------:R-:W-:Y:S01]  /*2430*/  BSSY B1, `(.L_x_38) ;  /* 0x0000011000017945 */ /* 0x000fe20003800000 */
[----:B------:R-:W-:-:S03]  /*2440*/  ISETP.GT.AND P0, PT, R3, 0x8, P0 ;  /* 0x000000080300780c */ /* 0x000fc60000704270 */
[----:B------:R-:W-:Y:S01]  /*2450*/  IMAD.X R21, R11, 0x1, R65, P2 ;  /* 0x000000010b157824 */ /* 0x000fe200010e0641 */
[C---:B------:R-:W-:Y:S02]  /*2460*/  SHF.L.U64.HI R11, R66.reuse, 0x5, R67 ;  /* 0x00000005420b7819 */ /* 0x040fe40000010243 */
[----:B------:R-:W-:Y:S01]  /*2470*/  LEA R12, P2, R66, R8, 0x5 ;  /* 0x00000008420c7211 */ /* 0x000fe200078428ff */
[----:B------:R-:W-:-:S04]  /*2480*/  IMAD.WIDE.U32 R20, R59, R64, R20 ;  /* 0x000000403b147225 */ /* 0x000fc800078e0014 */
[----:B------:R-:W-:Y:S01]  /*2490*/  IMAD.X R13, R11, 0x1, R9, P2 ;  /* 0x000000010b0d7824 */ /* 0x000fe200010e0609 */
[----:B---3--:R-:W-:-:S05]  /*24a0*/  LOP3.LUT R10, R24, 0xffffe000, RZ, 0xc0, !PT ;  /* 0xffffe000180a7812 */ /* 0x008fca00078ec0ff */
[----:B------:R-:W-:Y:S01]  /*24b0*/  FMUL R5, R10, R57 ;  /* 0x000000390a057220 */ /* 0x000fe20000400000 */
[----:B------:R-:W-:-:S03]  /*24c0*/  LEA R10, P3, R20, R70, 0x2 ;  /* 0x00000046140a7211 */ /* 0x000fc600078610ff */
[----:B------:R-:W-:Y:S01]  /*24d0*/  FFMA R59, R26, R56, R5 ;  /* 0x000000381a3b7223 */ /* 0x000fe20000000005 */
[----:B------:R-:W-:-:S04]  /*24e0*/  IMAD.IADD R5, R61, 0x1, R21 ;  /* 0x000000013d057824 */ /* 0x000fc800078e0215 */
[----:B------:R-:W-:Y:S02]  /*24f0*/  F2FP.TF32.F32.PACK_B R59, R59 ;  /* 0x0000003bff3b723e */ /* 0x000fe400024050ff */
[----:B------:R-:W-:-:S03]  /*2500*/  LEA.HI.X R11, R20, R71, R5, 0x2, P3 ;  /* 0x00000047140b7211 */ /* 0x000fc600018f1405 */
[----:B------:R2:W-:Y:S01]  /*2510*/  @P1 STG.E desc[UR36][R12.64], R59 ;  /* 0x0000003b0c001986 */ /* 0x0005e2000c101924 */
[----:B------:R-:W-:Y:S05]  /*2520*/  @!P0 BRA `(.L_x_39) ;  /* 0x0000000000048947 */ /* 0x000fea0003800000 */
[----:B------:R3:W5:Y:S02]  /*2530*/  LDG.E.LTC128B R24, desc[UR36][R10.64+0x4] ;  /* 0x000004240a187981 */ /* 0x000764000c1e1920 */
.L_x_39:
[----:B------:R-:W-:Y:S05]  /*2540*/  BSYNC B1 ;  /* 0x0000000000017941 */ /* 0x000fea0003800000 */
.L_x_38:
[----:B-----5:R-:W-:Y:S01]  /*2550*/  LOP3.LUT R14, R24, 0xffffe000, RZ, 0xc0, !PT ;  /* 0xffffe000180e7812 */ /* 0x020fe200078ec0ff */
[----:B------:R-:W-:Y:S01]  /*2560*/  BSSY B1, `(.L_x_40) ;  /* 0x0000009000017945 */ /* 0x000fe20003800000 */
[----:B------:R-:W-:-:S03]  /*2570*/  ISETP.GT.AND P1, PT, R4, 0x8, PT ;  /* 0x000000080400780c */ /* 0x000fc60003f24270 */
[----:B------:R-:W-:Y:S01]  /*2580*/  FMUL R14, R14, R57 ;  /* 0x000000390e0e7220 */ /* 0x000fe20000400000 */
[----:B------:R-:W-:-:S03]  /*2590*/  ISETP.GT.AND P2, PT, R3, RZ, P1 ;  /* 0x000000ff0300720c */ /* 0x000fc60000f44270 */
[----:B------:R-:W-:-:S05]  /*25a0*/  FFMA R27, R27, R56, R14 ;  /* 0x000000381b1b7223 */ /* 0x000fca000000000e */
[----:B------:R-:W-:-:S05]  /*25b0*/  F2FP.TF32.F32.PACK_B R27, R27 ;  /* 0x0000001bff1b723e */ /* 0x000fca00024050ff */
[----:B------:R4:W-:Y:S01]  /*25c0*/  @P0 STG.E desc[UR36][R12.64+0x4], R27 ;  /* 0x0000041b0c000986 */ /* 0x0009e2000c101924 */
[----:B------:R-:W-:Y:S05]  /*25d0*/  @!P2 BRA `(.L_x_41) ;  /* 0x000000000004a947 */ /* 0x000fea0003800000 */
[----:B------:R0:W5:Y:S02]  /*25e0*/  LDG.E.LTC128B R24, desc[UR36][R6.64+0x20] ;  /* 0x0000202406187981 */ /* 0x000164000c1e1920 */
.L_x_41:
[----:B------:R-:W-:Y:S05]  /*25f0*/  BSYNC B1 ;  /* 0x0000000000017941 */ /* 0x000fea0003800000 */
.L_x_40:
        /* <DEDUP_REMOVED lines=10> */
.L_x_43:
[----:B------:R-:W-:Y:S05]  /*26a0*/  BSYNC B1 ;  /* 0x0000000000017941 */ /* 0x000fea0003800000 */
.L_x_42:
[----:B-----5:R-:W-:Y:S01]  /*26b0*/  LOP3.LUT R14, R24, 0xffffe000, RZ, 0xc0, !PT ;  /* 0xffffe000180e7812 */ /* 0x020fe200078ec0ff */
[----:B------:R-:W-:Y:S01]  /*26c0*/  BSSY B1, `(.L_x_44) ;  /* 0x0000008000017945 */ /* 0x000fe20003800000 */
[----:B------:R-:W-:-:S03]  /*26d0*/  ISETP.GT.AND P1, PT, R3, 0x8, P1 ;  /* 0x000000080300780c */ /* 0x000fc60000f24270 */
[----:B------:R-:W-:-:S04]  /*26e0*/  FMUL R14, R14, R57 ;  /* 0x000000390e0e7220 */ /* 0x000fc80000400000 */
[----:B------:R-:W-:-:S05]  /*26f0*/  FFMA R29, R29, R56, R14 ;  /* 0x000000381d1d7223 */ /* 0x000fca000000000e */
[----:B------:R-:W-:-:S05]  /*2700*/  F2FP.TF32.F32.PACK_B R29, R29 ;  /* 0x0000001dff1d723e */ /* 0x000fca00024050ff */
[----:B------:R0:W-:Y:S01]  /*2710*/  @P3 STG.E desc[UR36][R8.64+0x24], R29 ;  /* 0x0000241d08003986 */ /* 0x0001e2000c101924 */
[----:B------:R-:W-:Y:S05]  /*2720*/  @!P1 BRA `(.L_x_45) ;  /* 0x0000000000049947 */ /* 0x000fea0003800000 */
[----:B------:R0:W5:Y:S02]  /*2730*/  LDG.E.LTC128B R24, desc[UR36][R10.64+0x20] ;  /* 0x000020240a187981 */ /* 0x000164000c1e1920 */
.L_x_45:
[----:B------:R-:W-:Y:S05]  /*2740*/  BSYNC B1 ;  /* 0x0000000000017941 */ /* 0x000fea0003800000 */
.L_x_44:
[----:B-----5:R-:W-:Y:S01]  /*2750*/  LOP3.LUT R14, R24, 0xffffe000, RZ, 0xc0, !PT ;  /* 0xffffe000180e7812 */ /* 0x020fe200078ec0ff */
[----:B------:R-:W-:Y:S01]  /*2760*/  BSSY B1, `(.L_x_46) ;  /* 0x0000008000017945 */ /* 0x000fe20003800000 */
[----:B------:R-:W-:-:S03]  /*2770*/  ISETP.GT.AND P0, PT, R3, 0x8, P0 ;  /* 0x000000080300780c */ /* 0x000fc60000704270 */
[----:B0-----:R-:W-:-:S04]  /*2780*/  FMUL R5, R14, R57 ;  /* 0x000000390e057220 */ /* 0x001fc80000400000 */
[----:B------:R-:W-:-:S05]  /*2790*/  FFMA R5, R30, R56, R5 ;  /* 0x000000381e057223 */ /* 0x000fca0000000005 */
[----:B------:R-:W-:-:S05]  /*27a0*/  F2FP.TF32.F32.PACK_B R5, R5 ;  /* 0x00000005ff05723e */ /* 0x000fca00024050ff */
[----:B------:R0:W-:Y:S01]  /*27b0*/  @P1 STG.E desc[UR36][R12.64+0x20], R5 ;  /* 0x000020050c001986 */ /* 0x0001e2000c101924 */
[----:B------:R-:W-:Y:S05]  /*27c0*/  @!P0 BRA `(.L_x_47) ;  /* 0x0000000000048947 */ /* 0x000fea0003800000 */
[----:B------:R0:W5:Y:S02]  /*27d0*/  LDG.E.LTC128B R24, desc[UR36][R10.64+0x24] ;  /* 0x000024240a187981 */ /* 0x000164000c1e1920 */
.L_x_47:
[----:B------:R-:W-:Y:S05]  /*27e0*/  BSYNC B1 ;  /* 0x0000000000017941 */ /* 0x000fea0003800000 */
.L_x_46:
        /* <DEDUP_REMOVED lines=10> */
.L_x_49:
[----:B------:R-:W-:Y:S05]  /*2890*/  BSYNC B1 ;  /* 0x0000000000017941 */ /* 0x000fea0003800000 */
.L_x_48:
[----:B-----5:R-:W-:Y:S01]  /*28a0*/  LOP3.LUT R14, R24, 0xffffe000, RZ, 0xc0, !PT ;  /* 0xffffe000180e7812 */ /* 0x020fe200078ec0ff */
[----:B------:R-:W-:Y:S01]  /*28b0*/  BSSY B1, `(.L_x_50) ;  /* 0x0000009000017945 */ /* 0x000fe20003800000 */
[----:B------:R-:W-:-:S03]  /*28c0*/  ISETP.GT.AND P0, PT, R4, 0x11, PT ;  /* 0x000000110400780c */ /* 0x000fc60003f04270 */
[----:B0-----:R-:W-:Y:S01]  /*28d0*/  FMUL R5, R14, R57 ;  /* 0x000000390e057220 */ /* 0x001fe20000400000 */
[----:B------:R-:W-:-:S03]  /*28e0*/  ISETP.GT.AND P3, PT, R3, RZ, P0 ;  /* 0x000000ff0300720c */ /* 0x000fc60000764270 */
[----:B------:R-:W-:-:S05]  /*28f0*/  FFMA R5, R32, R56, R5 ;  /* 0x0000003820057223 */ /* 0x000fca0000000005 */
[----:B------:R-:W-:-:S05]  /*2900*/  F2FP.TF32.F32.PACK_B R5, R5 ;  /* 0x00000005ff05723e */ /* 0x000fca00024050ff */
[----:B------:R0:W-:Y:S01]  /*2910*/  @P2 STG.E desc[UR36][R8.64+0x40], R5 ;  /* 0x0000400508002986 */ /* 0x0001e2000c101924 */
[----:B------:R-:W-:Y:S05]  /*2920*/  @!P3 BRA `(.L_x_51) ;  /* 0x000000000004b947 */ /* 0x000fea0003800000 */
[----:B------:R0:W5:Y:S02]  /*2930*/  LDG.E.LTC128B R24, desc[UR36][R6.64+0x44] ;  /* 0x0000442406187981 */ /* 0x000164000c1e1920 */
.L_x_51:
[----:B------:R-:W-:Y:S05]  /*2940*/  BSYNC B1 ;  /* 0x0000000000017941 */ /* 0x000fea0003800000 */
.L_x_50:
        /* <DEDUP_REMOVED lines=9> */
.L_x_53:
[----:B------:R-:W-:Y:S05]  /*29e0*/  BSYNC B1 ;  /* 0x0000000000017941 */ /* 0x000fea0003800000 */
.L_x_52:
        /* <DEDUP_REMOVED lines=9> */
.L_x_55:
[----:B------:R-:W-:Y:S05]  /*2a80*/  BSYNC B1 ;  /* 0x0000000000017941 */ /* 0x000fea0003800000 */
.L_x_54:
        /* <DEDUP_REMOVED lines=10> */
.L_x_57:
[----:B------:R-:W-:Y:S05]  /*2b30*/  BSYNC B1 ;  /* 0x0000000000017941 */ /* 0x000fea0003800000 */
.L_x_56:
        /* <DEDUP_REMOVED lines=10> */
.L_x_59:
[----:B------:R-:W-:Y:S05]  /*2be0*/  BSYNC B1 ;  /* 0x0000000000017941 */ /* 0x000fea0003800000 */
.L_x_58:
        /* <DEDUP_REMOVED lines=9> */
.L_x_61:
[----:B------:R-:W-:Y:S05]  /*2c80*/  BSYNC B1 ;  /* 0x0000000000017941 */ /* 0x000fea0003800000 */
.L_x_60:
        /* <DEDUP_REMOVED lines=9> */
.L_x_63:
[----:B------:R-:W-:Y:S05]  /*2d20*/  BSYNC B1 ;  /* 0x0000000000017941 */ /* 0x000fea0003800000 */
.L_x_62:
        /* <DEDUP_REMOVED lines=10> */
.L_x_65:
[----:B------:R-:W-:Y:S05]  /*2dd0*/  BSYNC B1 ;  /* 0x0000000000017941 */ /* 0x000fea0003800000 */
.L_x_64:
        /* <DEDUP_REMOVED lines=10> */
.L_x_67:
[----:B------:R-:W-:Y:S05]  /*2e80*/  BSYNC B1 ;  /* 0x0000000000017941 */ /* 0x000fea0003800000 */
.L_x_66:
        /* <DEDUP_REMOVED lines=9> */
.L_x_69:
[----:B------:R-:W-:Y:S05]  /*2f20*/  BSYNC B1 ;  /* 0x0000000000017941 */ /* 0x000fea0003800000 */
.L_x_68:
        /* <DEDUP_REMOVED lines=9> */
.L_x_71:
[----:B------:R-:W-:Y:S05]  /*2fc0*/  BSYNC B1 ;  /* 0x0000000000017941 */ /* 0x000fea0003800000 */
.L_x_70:
        /* <DEDUP_REMOVED lines=10> */
.L_x_73:
[----:B------:R-:W-:Y:S05]  /*3070*/  BSYNC B1 ;  /* 0x0000000000017941 */ /* 0x000fea0003800000 */
.L_x_72:
        /* <DEDUP_REMOVED lines=10> */
.L_x_75:
[----:B------:R-:W-:Y:S05]  /*3120*/  BSYNC B1 ;  /* 0x0000000000017941 */ /* 0x000fea0003800000 */
.L_x_74:
        /* <DEDUP_REMOVED lines=9> */
.L_x_77:
[----:B------:R-:W-:Y:S05]  /*31c0*/  BSYNC B1 ;  /* 0x0000000000017941 */ /* 0x000fea0003800000 */
.L_x_76:
        /* <DEDUP_REMOVED lines=9> */
.L_x_79:
[----:B------:R-:W-:Y:S05]  /*3260*/  BSYNC B1 ;  /* 0x0000000000017941 */ /* 0x000fea0003800000 */
.L_x_78:
        /* <DEDUP_REMOVED lines=10> */
.L_x_81:
[----:B------:R-:W-:Y:S05]  /*3310*/  BSYNC B1 ;  /* 0x0000000000017941 */ /* 0x000fea0003800000 */
.L_x_80:
        /* <DEDUP_REMOVED lines=10> */
.L_x_83:
[----:B------:R-:W-:Y:S05]  /*33c0*/  BSYNC B1 ;  /* 0x0000000000017941 */ /* 0x000fea0003800000 */
.L_x_82:
        /* <DEDUP_REMOVED lines=9> */
.L_x_85:
[----:B------:R-:W-:Y:S05]  /*3460*/  BSYNC B1 ;  /* 0x0000000000017941 */ /* 0x000fea0003800000 */
.L_x_84:
        /* <DEDUP_REMOVED lines=9> */
.L_x_87:
[----:B------:R-:W-:Y:S05]  /*3500*/  BSYNC B1 ;  /* 0x0000000000017941 */ /* 0x000fea0003800000 */
.L_x_86:
        /* <DEDUP_REMOVED lines=10> */
.L_x_89:
[----:B------:R-:W-:Y:S05]  /*35b0*/  BSYNC B1 ;  /* 0x0000000000017941 */ /* 0x000fea0003800000 */
.L_x_88:
[----:B-----5:R-:W-:Y:S01]  /*35c0*/  LOP3.LUT R14, R24, 0xffffe000, RZ, 0xc0, !PT ;  /* 0xffffe000180e7812 */ /* 0x020fe200078ec0ff */
[----:B------:R-:W-:Y:S01]  /*35d0*/  BSSY B1, `(.L_x_90) ;  /* 0x000000b000017945 */ /* 0x000fe20003800000 */
[----:B------:R-:W-:Y:S01]  /*35e0*/  ISETP.GT.AND P0, PT, R4, 0x39, PT ;  /* 0x000000390400780c */ /* 0x000fe20003f04270 */
[----:B------:R-:W-:Y:S02]  /*35f0*/  @P2 IMAD.MOV.U32 R4, RZ, RZ, R8 ;  /* 0x000000ffff042224 */ /* 0x000fe400078e0008 */
[----:B0-----:R-:W-:Y:S01]  /*3600*/  FMUL R5, R14, R57 ;  /* 0x000000390e057220 */ /* 0x001fe20000400000 */
[----:B------:R-:W-:-:S03]  /*3610*/  ISETP.GT.AND P3, PT, R3, RZ, P0 ;  /* 0x000000ff0300720c */ /* 0x000fc60000764270 */
[----:B------:R-:W-:Y:S01]  /*3620*/  FFMA R15, R52, R56, R5 ;  /* 0x00000038340f7223 */ /* 0x000fe20000000005 */
[----:B------:R-:W-:-:S04]  /*3630*/  @P2 IMAD.MOV.U32 R5, RZ, RZ, R9 ;  /* 0x000000ffff052224 */ /* 0x000fc800078e0009 */
[----:B------:R-:W-:-:S05]  /*3640*/  F2FP.TF32.F32.PACK_B R15, R15 ;  /* 0x0000000fff0f723e */ /* 0x000fca00024050ff */
[----:B------:R0:W-:Y:S01]  /*3650*/  @P2 STG.E desc[UR36][R4.64+0xe0], R15 ;  /* 0x0000e00f04002986 */ /* 0x0001e2000c101924 */
[----:B------:R-:W-:Y:S05]  /*3660*/  @!P3 BRA `(.L_x_91) ;  /* 0x000000000004b947 */ /* 0x000fea0003800000 */
[----:B------:R0:W5:Y:S02]  /*3670*/  LDG.E.LTC128B R24, desc[UR36][R6.64+0xe4] ;  /* 0x0000e42406187981 */ /* 0x000164000c1e1920 */
.L_x_91:
[----:B------:R-:W-:Y:S05]  /*3680*/  BSYNC B1 ;  /* 0x0000000000017941 */ /* 0x000fea0003800000 */
.L_x_90:
[----:B0----5:R-:W-:Y:S01]  /*3690*/  LOP3.LUT R4, R24, 0xffffe000, RZ, 0xc0, !PT ;  /* 0xffffe00018047812 */ /* 0x021fe200078ec0ff */
        /* <DEDUP_REMOVED lines=8> */
.L_x_93:
[----:B------:R-:W-:Y:S05]  /*3720*/  BSYNC B1 ;  /* 0x0000000000017941 */ /* 0x000fea0003800000 */
.L_x_92:
[----:B-----5:R-:W-:Y:S01]  /*3730*/  LOP3.LUT R4, R24, 0xffffe000, RZ, 0xc0, !PT ;  /* 0xffffe00018047812 */ /* 0x020fe200078ec0ff */
[----:B------:R-:W-:Y:S01]  /*3740*/  BSSY B1, `(.L_x_94) ;  /* 0x000000a000017945 */ /* 0x000fe20003800000 */
[----:B------:R-:W-:-:S03]  /*3750*/  ISETP.GT.AND P0, PT, R3, 0x8, P0 ;  /* 0x000000080300780c */ /* 0x000fc60000704270 */
[----:B------:R-:W-:Y:S01]  /*3760*/  FMUL R5, R4, R57 ;  /* 0x0000003904057220 */ /* 0x000fe20000400000 */
[----:B------:R-:W-:-:S03]  /*3770*/  @P1 IMAD.MOV.U32 R4, RZ, RZ, R12 ;  /* 0x000000ffff041224 */ /* 0x000fc600078e000c */
[----:B-1----:R-:W-:Y:S01]  /*3780*/  FFMA R7, R54, R56, R5 ;  /* 0x0000003836077223 */ /* 0x002fe20000000005 */
[----:B------:R-:W-:-:S04]  /*3790*/  @P1 IMAD.MOV.U32 R5, RZ, RZ, R13 ;  /* 0x000000ffff051224 */ /* 0x000fc800078e000d */
[----:B------:R-:W-:-:S05]  /*37a0*/  F2FP.TF32.F32.PACK_B R7, R7 ;  /* 0x00000007ff07723e */ /* 0x000fca00024050ff */
[----:B------:R1:W-:Y:S01]  /*37b0*/  @P1 STG.E desc[UR36][R4.64+0xe0], R7 ;  /* 0x0000e00704001986 */ /* 0x0003e2000c101924 */
[----:B------:R-:W-:Y:S05]  /*37c0*/  @!P0 BRA `(.L_x_95) ;  /* 0x0000000000048947 */ /* 0x000fea0003800000 */
[----:B------:R0:W5:Y:S02]  /*37d0*/  LDG.E.LTC128B R24, desc[UR36][R10.64+0xe4] ;  /* 0x0000e4240a187981 */ /* 0x000164000c1e1920 */
.L_x_95:
[----:B------:R-:W-:Y:S05]  /*37e0*/  BSYNC B1 ;  /* 0x0000000000017941 */ /* 0x000fea0003800000 */
.L_x_94:
[----:B------:R-:W-:Y:S05]  /*37f0*/  @!P0 BRA `(.L_x_96) ;  /* 0x0000000800a88947 */ /* 0x000fea0003800000 */
[----:B-----5:R-:W-:-:S05]  /*3800*/  LOP3.LUT R24, R24, 0xffffe000, RZ, 0xc0, !PT ;  /* 0xffffe00018187812 */ /* 0x020fca00078ec0ff */
[----:B------:R-:W-:-:S04]  /*3810*/  FMUL R24, R24, R57 ;  /* 0x0000003918187220 */ /* 0x000fc80000400000 */
[----:B------:R-:W-:-:S05]  /*3820*/  FFMA R55, R55, R56, R24 ;  /* 0x0000003837377223 */ /* 0x000fca0000000018 */
[----:B------:R-:W-:-:S05]  /*3830*/  F2FP.TF32.F32.PACK_B R55, R55 ;  /* 0x00000037ff37723e */ /* 0x000fca00024050ff */
[----:B------:R0:W-:Y:S01]  /*3840*/  STG.E desc[UR36][R12.64+0xe4], R55 ;  /* 0x0000e4370c007986 */ /* 0x0001e2000c101924 */
[----:B------:R-:W-:Y:S05]  /*3850*/  BRA `(.L_x_96) ;  /* 0x0000000800907947 */ /* 0x000fea0003800000 */
.L_x_35:
[----:B------:R-:W-:Y:S01]  /*3860*/  ISETP.GT.AND P3, PT, R4, 0x1, PT ;  /* 0x000000010400780c */ /* 0x000fe20003f64270 */
[----:B------:R-:W-:Y:S01]  /*3870*/  ULDC.64 UR4, c[0x0][0x5c0] ;  /* 0x0001700000047ab9 */ /* 0x000fe20000000a00 */
[-C--:B------:R-:W-:Y:S01]  /*3880*/  FMUL R5, R24, R56.reuse ;  /* 0x0000003818057220 */ /* 0x080fe20000400000 */
[----:B------:R-:W-:Y:S01]  /*3890*/  LEA R6, P4, R60, UR4, 0x2 ;  /* 0x000000043c067c11 */ /* 0x000fe2000f8810ff */
[-C--:B------:R-:W-:Y:S01]  /*38a0*/  FMUL R25, R25, R56.reuse ;  /* 0x0000003819197220 */ /* 0x080fe20000400000 */
[----:B------:R-:W-:Y:S01]  /*38b0*/  ISETP.GT.AND P0, PT, R3, RZ, P3 ;  /* 0x000000ff0300720c */ /* 0x000fe20001f04270 */
[-C--:B------:R-:W-:Y:S01]  /*38c0*/  FMUL R11, R26, R56.reuse ;  /* 0x000000381a0b7220 */ /* 0x080fe20000400000 */
[----:B------:R-:W-:Y:S01]  /*38d0*/  LEA.HI.X R7, R60, UR5, R75, 0x2, P4 ;  /* 0x000000053c077c11 */ /* 0x000fe2000a0f144b */
[-C--:B------:R-:W-:Y:S01]  /*38e0*/  FMUL R27, R27, R56.reuse ;  /* 0x000000381b1b7220 */ /* 0x080fe20000400000 */
[----:B------:R-:W-:Y:S01]  /*38f0*/  F2FP.TF32.F32.PACK_B R5, R5 ;  /* 0x00000005ff05723e */ /* 0x000fe200024050ff */
[-C--:B------:R-:W-:Y:S01]  /*3900*/  FMUL R29, R29, R56.reuse ;  /* 0x000000381d1d7220 */ /* 0x080fe20000400000 */
[----:B------:R-:W-:Y:S01]  /*3910*/  F2FP.TF32.F32.PACK_B R25, R25 ;  /* 0x00000019ff19723e */ /* 0x000fe200024050ff */
[----:B------:R-:W-:Y:S01]  /*3920*/  FMUL R31, R31, R56 ;  /* 0x000000381f1f7220 */ /* 0x000fe20000400000 */
[C---:B------:R-:W-:Y:S01]  /*3930*/  SHF.L.U64.HI R67, R66.reuse, 0x5, R67 ;  /* 0x0000000542437819 */ /* 0x040fe20000010243 */
[----:B------:R0:W-:Y:S01]  /*3940*/  @P2 STG.E desc[UR36][R6.64], R5 ;  /* 0x0000000506002986 */ /* 0x0001e2000c101924 */
[----:B------:R-:W-:Y:S01]  /*3950*/  LEA R8, P4, R66, R6, 0x5 ;  /* 0x0000000642087211 */ /* 0x000fe200078828ff */
[-C--:B------:R-:W-:Y:S01]  /*3960*/  FMUL R13, R32, R56.reuse ;  /* 0x00000038200d7220 */ /* 0x080fe20000400000 */
[----:B------:R-:W-:Y:S01]  /*3970*/  ISETP.GT.AND P1, PT, R3, 0x8, P1 ;  /* 0x000000080300780c */ /* 0x000fe20000f24270 */
[----:B------:R-:W-:Y:S01]  /*3980*/  @P0 STG.E desc[UR36][R6.64+0x4], R25 ;  /* 0x0000041906000986 */ /* 0x000fe2000c101924 */
[C---:B------:R-:W-:Y:S01]  /*3990*/  ISETP.GT.AND P2, PT, R4.reuse, 0x8, PT ;  /* 0x000000080400780c */ /* 0x040fe20003f44270 */
[----:B------:R-:W-:Y:S01]  /*39a0*/  IMAD.X R9, R67, 0x1, R7, P4 ;  /* 0x0000000143097824 */ /* 0x000fe200020e0607 */
[----:B------:R-:W-:Y:S01]  /*39b0*/  ISETP.GT.AND P3, PT, R3, 0x8, P3 ;  /* 0x000000080300780c */ /* 0x000fe20001f64270 */
[-C--:B------:R-:W-:Y:S01]  /*39c0*/  FMUL R33, R33, R56.reuse ;  /* 0x0000003821217220 */ /* 0x080fe20000400000 */
[----:B------:R-:W-:Y:S01]  /*39d0*/  ISETP.GT.AND P0, PT, R4, 0x9, PT ;  /* 0x000000090400780c */ /* 0x000fe20003f04270 */
[-C--:B------:R-:W-:Y:S01]  /*39e0*/  FMUL R35, R35, R56.reuse ;  /* 0x0000003823237220 */ /* 0x080fe20000400000 */
[C---:B------:R-:W-:Y:S01]  /*39f0*/  ISETP.GT.AND P5, PT, R3.reuse, RZ, P2 ;  /* 0x000000ff0300720c */ /* 0x040fe200017a4270 */
[-C--:B0-----:R-:W-:Y:S01]  /*3a00*/  FMUL R5, R28, R56.reuse ;  /* 0x000000381c057220 */ /* 0x081fe20000400000 */
[----:B------:R-:W-:Y:S01]  /*3a10*/  ISETP.GT.AND P4, PT, R3, RZ, P0 ;  /* 0x000000ff0300720c */ /* 0x000fe20000784270 */
[-C--:B------:R-:W-:Y:S01]  /*3a20*/  FMUL R37, R37, R56.reuse ;  /* 0x0000003825257220 */ /* 0x080fe20000400000 */
[----:B------:R-:W-:Y:S01]  /*3a30*/  F2FP.TF32.F32.PACK_B R11, R11 ;  /* 0x0000000bff0b723e */ /* 0x000fe200024050ff */
[-C--:B------:R-:W-:Y:S01]  /*3a40*/  FMUL R39, R39, R56.reuse ;  /* 0x0000003827277220 */ /* 0x080fe20000400000 */
[----:B------:R-:W-:Y:S01]  /*3a50*/  F2FP.TF32.F32.PACK_B R27, R27 ;  /* 0x0000001bff1b723e */ /* 0x000fe200024050ff */
[-C--:B------:R-:W-:Y:S01]  /*3a60*/  FMUL R41, R41, R56.reuse ;  /* 0x0000003829297220 */ /* 0x080fe20000400000 */
[----:B------:R-:W-:Y:S01]  /*3a70*/  F2FP.TF32.F32.PACK_B R5, R5 ;  /* 0x00000005ff05723e */ /* 0x000fe200024050ff */
[----:B------:R0:W-:Y:S01]  /*3a80*/  @P1 STG.E desc[UR36][R8.64], R11 ;  /* 0x0000000b08001986 */ /* 0x0001e2000c101924 */
[----:B------:R-:W-:Y:S01]  /*3a90*/  F2FP.TF32.F32.PACK_B R29, R29 ;  /* 0x0000001dff1d723e */ /* 0x000fe200024050ff */
[-C--:B------:R-:W-:Y:S01]  /*3aa0*/  FMUL R43, R43, R56.reuse ;  /* 0x000000382b2b7220 */ /* 0x080fe20000400000 */
[C---:B------:R-:W-:Y:S01]  /*3ab0*/  ISETP.GT.AND P1, PT, R4.reuse, 0x10, PT ;  /* 0x000000100400780c */ /* 0x040fe20003f24270 */
[----:B------:R-:W-:Y:S01]  /*3ac0*/  @P3 STG.E desc[UR36][R8.64+0x4], R27 ;  /* 0x0000041b08003986 */ /* 0x000fe2000c101924 */
[----:B------:R-:W-:Y:S01]  /*3ad0*/  ISETP.GT.AND P3, PT, R4, 0x11, PT ;  /* 0x000000110400780c */ /* 0x000fe20003f64270 */
[-C--:B------:R-:W-:Y:S01]  /*3ae0*/  FMUL R45, R45, R56.reuse ;  /* 0x000000382d2d7220 */ /* 0x080fe20000400000 */
[C---:B------:R-:W-:Y:S01]  /*3af0*/  ISETP.GT.AND P2, PT, R3.reuse, 0x8, P2 ;  /* 0x000000080300780c */ /* 0x040fe20001744270 */
[----:B------:R1:W-:Y:S01]  /*3b00*/  @P5 STG.E desc[UR36][R6.64+0x20], R5 ;  /* 0x0000200506005986 */ /* 0x0003e2000c101924 */
[----:B------:R-:W-:Y:S01]  /*3b10*/  ISETP.GT.AND P0, PT, R3, 0x8, P0 ;  /* 0x000000080300780c */ /* 0x000fe20000704270 */
[-C--:B------:R-:W-:Y:S01]  /*3b20*/  FMUL R47, R47, R56.reuse ;  /* 0x000000382f2f7220 */ /* 0x080fe20000400000 */
[C---:B------:R-:W-:Y:S01]  /*3b30*/  ISETP.GT.AND P5, PT, R3.reuse, RZ, P1 ;  /* 0x000000ff0300720c */ /* 0x040fe20000fa4270 */
[----:B------:R-:W-:Y:S01]  /*3b40*/  @P4 STG.E desc[UR36][R6.64+0x24], R29 ;  /* 0x0000241d06004986 */ /* 0x000fe2000c101924 */
        /* <DEDUP_REMOVED lines=8> */
[-C--:B-1----:R-:W-:Y:S01]  /*3bd0*/  FMUL R5, R34, R56.reuse ;  /* 0x0000003822057220 */ /* 0x082fe20000400000 */
[----:B------:R-:W-:Y:S01]  /*3be0*/  F2FP.TF32.F32.PACK_B R33, R33 ;  /* 0x00000021ff21723e */ /* 0x000fe200024050ff */
[----:B------:R0:W-:Y:S01]  /*3bf0*/  @P2 STG.E desc[UR36][R8.64+0x20], R11 ;  /* 0x0000200b08002986 */ /* 0x0001e2000c101924 */
[----:B------:R-:W-:Y:S01]  /*3c00*/  ISETP.GT.AND P1, PT, R3, 0x8, P1 ;  /* 0x000000080300780c */ /* 0x000fe20000f24270 */
[-C--:B------:R-:W-:Y:S01]  /*3c10*/  FMUL R21, R52, R56.reuse ;  /* 0x0000003834157220 */ /* 0x080fe20000400000 */
[C---:B------:R-:W-:Y:S01]  /*3c20*/  ISETP.GT.AND P2, PT, R4.reuse, 0x19, PT ;  /* 0x000000190400780c */ /* 0x040fe20003f44270 */
[----:B------:R-:W-:Y:S01]  /*3c30*/  @P0 STG.E desc[UR36][R8.64+0x24], R31 ;  /* 0x0000241f08000986 */ /* 0x000fe2000c101924 */
[----:B------:R-:W-:Y:S01]  /*3c40*/  ISETP.GT.AND P0, PT, R4, 0x18, PT ;  /* 0x000000180400780c */ /* 0x000fe20003f04270 */
[-C--:B------:R-:W-:Y:S01]  /*3c50*/  FMUL R53, R53, R56.reuse ;  /* 0x0000003835357220 */ /* 0x080fe20000400000 */
[----:B------:R-:W-:Y:S01]  /*3c60*/  F2FP.TF32.F32.PACK_B R5, R5 ;  /* 0x00000005ff05723e */ /* 0x000fe200024050ff */
[----:B------:R1:W-:Y:S01]  /*3c70*/  @P5 STG.E desc[UR36][R6.64+0x40], R13 ;  /* 0x0000400d06005986 */ /* 0x0003e2000c101924 */
[----:B------:R-:W-:Y:S01]  /*3c80*/  ISETP.GT.AND P5, PT, R3, RZ, P0 ;  /* 0x000000ff0300720c */ /* 0x000fe200007a4270 */
[-C--:B------:R-:W-:Y:S01]  /*3c90*/  FMUL R55, R55, R56.reuse ;  /* 0x0000003837377220 */ /* 0x080fe20000400000 */
[----:B------:R-:W-:Y:S01]  /*3ca0*/  F2FP.TF32.F32.PACK_B R35, R35 ;  /* 0x00000023ff23723e */ /* 0x000fe200024050ff */
[----:B------:R-:W-:Y:S01]  /*3cb0*/  @P4 STG.E desc[UR36][R6.64+0x44], R33 ;  /* 0x0000442106004986 */ /* 0x000fe2000c101924 */
[C---:B------:R-:W-:Y:S01]  /*3cc0*/  ISETP.GT.AND P4, PT, R3.reuse, 0x8, P3 ;  /* 0x000000080300780c */ /* 0x040fe20001f84270 */
[----:B0-----:R-:W-:Y:S01]  /*3cd0*/  FMUL R11, R36, R56 ;  /* 0x00000038240b7220 */ /* 0x001fe20000400000 */
[----:B------:R-:W-:Y:S01]  /*3ce0*/  ISETP.GT.AND P3, PT, R3, RZ, P2 ;  /* 0x000000ff0300720c */ /* 0x000fe20001764270 */
[----:B------:R0:W-:Y:S01]  /*3cf0*/  @P1 STG.E desc[UR36][R8.64+0x40], R5 ;  /* 0x0000400508001986 */ /* 0x0001e2000c101924 */
[----:B------:R-:W-:-:S02]  /*3d00*/  F2FP.TF32.F32.PACK_B R37, R37 ;  /* 0x00000025ff25723e */ /* 0x000fc400024050ff */
[----:B------:R-:W-:Y:S01]  /*3d10*/  F2FP.TF32.F32.PACK_B R11, R11 ;  /* 0x0000000bff0b723e */ /* 0x000fe200024050ff */
[-C--:B-1----:R-:W-:Y:S01]  /*3d20*/  FMUL R13, R40, R56.reuse ;  /* 0x00000038280d7220 */ /* 0x082fe20000400000 */
[----:B------:R-:W-:Y:S02]  /*3d30*/  ISETP.GT.AND P1, PT, R4, 0x20, PT ;  /* 0x000000200400780c */ /* 0x000fe40003f24270 */
[C---:B------:R-:W-:Y:S02]  /*3d40*/  ISETP.GT.AND P0, PT, R3.reuse, 0x8, P0 ;  /* 0x000000080300780c */ /* 0x040fe40000704270 */
[----:B------:R-:W-:Y:S01]  /*3d50*/  F2FP.TF32.F32.PACK_B R39, R39 ;  /* 0x00000027ff27723e */ /* 0x000fe200024050ff */
[----:B------:R-:W-:Y:S01]  /*3d60*/  @P4 STG.E desc[UR36][R8.64+0x44], R35 ;  /* 0x0000442308004986 */ /* 0x000fe2000c101924 */
[C---:B------:R-:W-:Y:S01]  /*3d70*/  ISETP.GT.AND P4, PT, R3.reuse, 0x8, P2 ;  /* 0x000000080300780c */ /* 0x040fe20001784270 */
[----:B0-----:R-:W-:Y:S01]  /*3d80*/  FMUL R5, R38, R56 ;  /* 0x0000003826057220 */ /* 0x001fe20000400000 */
[----:B------:R-:W-:Y:S01]  /*3d90*/  ISETP.GT.AND P2, PT, R4, 0x21, PT ;  /* 0x000000210400780c */ /* 0x000fe20003f44270 */
[----:B------:R0:W-:Y:S01]  /*3da0*/  @P5 STG.E desc[UR36][R6.64+0x60], R11 ;  /* 0x0000600b06005986 */ /* 0x0001e2000c101924 */
[----:B------:R-:W-:-:S02]  /*3db0*/  ISETP.GT.AND P5, PT, R3, RZ, P1 ;  /* 0x000000ff0300720c */ /* 0x000fc40000fa4270 */
[----:B------:R-:W-:Y:S01]  /*3dc0*/  F2FP.TF32.F32.PACK_B R5, R5 ;  /* 0x00000005ff05723e */ /* 0x000fe200024050ff */
[----:B------:R-:W-:Y:S01]  /*3dd0*/  @P3 STG.E desc[UR36][R6.64+0x64], R37 ;  /* 0x0000642506003986 */ /* 0x000fe2000c101924 */
[C---:B------:R-:W-:Y:S02]  /*3de0*/  ISETP.GT.AND P3, PT, R3.reuse, RZ, P2 ;  /* 0x000000ff0300720c */ /* 0x040fe40001764270 */
[----:B------:R-:W-:Y:S01]  /*3df0*/  F2FP.TF32.F32.PACK_B R13, R13 ;  /* 0x0000000dff0d723e */ /* 0x000fe200024050ff */
[----:B------:R1:W-:Y:S01]  /*3e00*/  @P0 STG.E desc[UR36][R8.64+0x60], R5 ;  /* 0x0000600508000986 */ /* 0x0003e2000c101924 */
[----:B------:R-:W-:Y:S02]  /*3e10*/  F2FP.TF32.F32.PACK_B R41, R41 ;  /* 0x00000029ff29723e */ /* 0x000fe400024050ff */
[----:B------:R-:W-:Y:S01]  /*3e20*/  ISETP.GT.AND P1, PT, R3, 0x8, P1 ;  /* 0x000000080300780c */ /* 0x000fe20000f24270 */
[----:B------:R-:W-:Y:S01]  /*3e30*/  @P4 STG.E desc[UR36][R8.64+0x64], R39 ;  /* 0x0000642708004986 */ /* 0x000fe2000c101924 */
[----:B------:R-:W-:Y:S01]  /*3e40*/  ISETP.GT.AND P4, PT, R4, 0x28, PT ;  /* 0x000000280400780c */ /* 0x000fe20003f84270 */
[----:B0-----:R-:W-:Y:S01]  /*3e50*/  FMUL R11, R44, R56 ;  /* 0x000000382c0b7220 */ /* 0x001fe20000400000 */
[----:B------:R-:W-:Y:S01]  /*3e60*/  F2FP.TF32.F32.PACK_B R43, R43 ;  /* 0x0000002bff2b723e */ /* 0x000fe200024050ff */
[----:B------:R0:W-:Y:S01]  /*3e70*/  @P5 STG.E desc[UR36][R6.64+0x80], R13 ;  /* 0x0000800d06005986 */ /* 0x0001e2000c101924 */
[----:B------:R-:W-:-:S02]  /*3e80*/  ISETP.GT.AND P5, PT, R4, 0x29, PT ;  /* 0x000000290400780c */ /* 0x000fc40003fa4270 */
[----:B------:R-:W-:Y:S01]  /*3e90*/  F2FP.TF32.F32.PACK_B R11, R11 ;  /* 0x0000000bff0b723e */ /* 0x000fe200024050ff */
[----:B------:R-:W-:Y:S01]  /*3ea0*/  @P3 STG.E desc[UR36][R6.64+0x84], R41 ;  /* 0x0000842906003986 */ /* 0x000fe2000c101924 */
[C---:B------:R-:W-:Y:S01]  /*3eb0*/  ISETP.GT.AND P3, PT, R3.reuse, 0x8, P2 ;  /* 0x000000080300780c */ /* 0x040fe20001764270 */
[-C--:B-1----:R-:W-:Y:S01]  /*3ec0*/  FMUL R5, R42, R56.reuse ;  /* 0x000000382a057220 */ /* 0x082fe20000400000 */
[C---:B------:R-:W-:Y:S02]  /*3ed0*/  ISETP.GT.AND P2, PT, R3.reuse, RZ, P4 ;  /* 0x000000ff0300720c */ /* 0x040fe40002744270 */
[C---:B------:R-:W-:Y:S02]  /*3ee0*/  ISETP.GT.AND P0, PT, R3.reuse, RZ, P5 ;  /* 0x000000ff0300720c */ /* 0x040fe40002f04270 */
[----:B------:R-:W-:Y:S01]  /*3ef0*/  ISETP.GT.AND P4, PT, R3, 0x8, P4 ;  /* 0x000000080300780c */ /* 0x000fe20002784270 */
[----:B0-----:R-:W-:Y:S01]  /*3f00*/  FMUL R13, R46, R56 ;  /* 0x000000382e0d7220 */ /* 0x001fe20000400000 */
[----:B------:R-:W-:-:S02]  /*3f10*/  F2FP.TF32.F32.PACK_B R5, R5 ;  /* 0x00000005ff05723e */ /* 0x000fc400024050ff */
[----:B------:R-:W-:Y:S02]  /*3f20*/  F2FP.TF32.F32.PACK_B R45, R45 ;  /* 0x0000002dff2d723e */ /* 0x000fe400024050ff */
[----:B------:R-:W-:Y:S01]  /*3f30*/  ISETP.GT.AND P5, PT, R3, 0x8, P5 ;  /* 0x000000080300780c */ /* 0x000fe20002fa4270 */
[----:B------:R0:W-:Y:S01]  /*3f40*/  @P1 STG.E desc[UR36][R8.64+0x80], R5 ;  /* 0x0000800508001986 */ /* 0x0001e2000c101924 */
[C---:B------:R-:W-:Y:S02]  /*3f50*/  ISETP.GT.AND P1, PT, R4.reuse, 0x38, PT ;  /* 0x000000380400780c */ /* 0x040fe40003f24270 */
[----:B------:R-:W-:Y:S01]  /*3f60*/  F2FP.TF32.F32.PACK_B R13, R13 ;  /* 0x0000000dff0d723e */ /* 0x000fe200024050ff */
[----:B------:R-:W-:Y:S01]  /*3f70*/  @P3 STG.E desc[UR36][R8.64+0x84], R43 ;  /* 0x0000842b08003986 */ /* 0x000fe2000c101924 */
[C---:B------:R-:W-:Y:S02]  /*3f80*/  ISETP.GT.AND P3, PT, R4.reuse, 0x30, PT ;  /* 0x000000300400780c */ /* 0x040fe40003f64270 */
[----:B------:R-:W-:Y:S01]  /*3f90*/  F2FP.TF32.F32.PACK_B R47, R47 ;  /* 0x0000002fff2f723e */ /* 0x000fe200024050ff */
[----:B------:R1:W-:Y:S01]  /*3fa0*/  @P2 STG.E desc[UR36][R6.64+0xa0], R11 ;  /* 0x0000a00b06002986 */ /* 0x0003e2000c101924 */
[----:B------:R-:W-:-:S02]  /*3fb0*/  ISETP.GT.AND P2, PT, R4, 0x31, PT ;  /* 0x000000310400780c */ /* 0x000fc40003f44270 */
[----:B------:R-:W-:Y:S01]  /*3fc0*/  F2FP.TF32.F32.PACK_B R49, R49 ;  /* 0x00000031ff31723e */ /* 0x000fe200024050ff */
[----:B------:R-:W-:Y:S01]  /*3fd0*/  @P0 STG.E desc[UR36][R6.64+0xa4], R45 ;  /* 0x0000a42d06000986 */ /* 0x000fe2000c101924 */
[----:B------:R-:W-:Y:S01]  /*3fe0*/  ISETP.GT.AND P0, PT, R4, 0x39, PT ;  /* 0x000000390400780c */ /* 0x000fe20003f04270 */
[----:B------:R-:W-:Y:S01]  /*3ff0*/  @P4 IMAD.MOV.U32 R4, RZ, RZ, R8 ;  /* 0x000000ffff044224 */ /* 0x000fe200078e0008 */
[----:B------:R-:W-:Y:S01]  /*4000*/  F2FP.TF32.F32.PACK_B R15, R15 ;  /* 0x0000000fff0f723e */ /* 0x000fe200024050ff */
[----:B0-----:R-:W-:Y:S01]  /*4010*/  @P4 IMAD.MOV.U32 R5, RZ, RZ, R9 ;  /* 0x000000ffff054224 */ /* 0x001fe200078e0009 */
[----:B------:R-:W-:Y:S02]  /*4020*/  F2FP.TF32.F32.PACK_B R51, R51 ;  /* 0x00000033ff33723e */ /* 0x000fe400024050ff */
[----:B------:R-:W-:Y:S01]  /*4030*/  F2FP.TF32.F32.PACK_B R21, R21 ;  /* 0x00000015ff15723e */ /* 0x000fe200024050ff */
[----:B-1----:R-:W-:Y:S01]  /*4040*/  FMUL R11, R48, R56 ;  /* 0x00000038300b7220 */ /* 0x002fe20000400000 */
[----:B------:R0:W-:Y:S01]  /*4050*/  @P4 STG.E desc[UR36][R4.64+0xa0], R13 ;  /* 0x0000a00d04004986 */ /* 0x0001e2000c101924 */
[----:B------:R-:W-:-:S02]  /*4060*/  ISETP.GT.AND P4, PT, R3, RZ, P3 ;  /* 0x000000ff0300720c */ /* 0x000fc40001f84270 */
[----:B------:R-:W-:Y:S02]  /*4070*/  ISETP.GT.AND P3, PT, R3, 0x8, P3 ;  /* 0x000000080300780c */ /* 0x000fe40001f64270 */
[----:B------:R-:W-:Y:S02]  /*4080*/  F2FP.TF32.F32.PACK_B R11, R11 ;  /* 0x0000000bff0b723e */ /* 0x000fe400024050ff */
[----:B------:R-:W-:Y:S02]  /*4090*/  F2FP.TF32.F32.PACK_B R53, R53 ;  /* 0x00000035ff35723e */ /* 0x000fe400024050ff */
[----:B------:R-:W-:Y:S01]  /*40a0*/  F2FP.TF32.F32.PACK_B R55, R55 ;  /* 0x00000037ff37723e */ /* 0x000fe200024050ff */
[----:B0-----:R-:W-:Y:S02]  /*40b0*/  @P5 IMAD.MOV.U32 R4, RZ, RZ, R8 ;  /* 0x000000ffff045224 */ /* 0x001fe400078e0008 */
[----:B------:R-:W-:Y:S01]  /*40c0*/  FMUL R13, R54, R56 ;  /* 0x00000038360d7220 */ /* 0x000fe20000400000 */
[----:B------:R-:W-:-:S04]  /*40d0*/  @P5 IMAD.MOV.U32 R5, RZ, RZ, R9 ;  /* 0x000000ffff055224 */ /* 0x000fc800078e0009 */
[----:B------:R-:W-:Y:S01]  /*40e0*/  F2FP.TF32.F32.PACK_B R13, R13 ;  /* 0x0000000dff0d723e */ /* 0x000fe200024050ff */
[----:B------:R0:W-:Y:S01]  /*40f0*/  @P5 STG.E desc[UR36][R4.64+0xa4], R47 ;  /* 0x0000a42f04005986 */ /* 0x0001e2000c101924 */
[C---:B------:R-:W-:Y:S02]  /*4100*/  ISETP.GT.AND P5, PT, R3.reuse, RZ, P2 ;  /* 0x000000ff0300720c */ /* 0x040fe400017a4270 */
[----:B------:R-:W-:Y:S01]  /*4110*/  ISETP.GT.AND P2, PT, R3, 0x8, P2 ;  /* 0x000000080300780c */ /* 0x000fe20001744270 */
[----:B0-----:R-:W-:Y:S02]  /*4120*/  @P4 IMAD.MOV.U32 R4, RZ, RZ, R6 ;  /* 0x000000ffff044224 */ /* 0x001fe400078e0006 */
[----:B------:R-:W-:-:S05]  /*4130*/  @P4 IMAD.MOV.U32 R5, RZ, RZ, R7 ;  /* 0x000000ffff054224 */ /* 0x000fca00078e0007 */
        /* <DEDUP_REMOVED lines=10> */
[----:B------:R0:W-:Y:S02]  /*41e0*/  @P3 STG.E desc[UR36][R4.64+0xc0], R15 ;  /* 0x0000c00f04003986 */ /* 0x0001e4000c101924 */
[----:B0-----:R-:W-:Y:S02]  /*41f0*/  @P2 IMAD.MOV.U32 R4, RZ, RZ, R8 ;  /* 0x000000ffff042224 */ /* 0x001fe400078e0008 */
[----:B------:R-:W-:-:S05]  /*4200*/  @P2 IMAD.MOV.U32 R5, RZ, RZ, R9 ;  /* 0x000000ffff052224 */ /* 0x000fca00078e0009 */
[----:B------:R0:W-:Y:S02]  /*4210*/  @P2 STG.E desc[UR36][R4.64+0xc4], R51 ;  /* 0x0000c43304002986 */ /* 0x0001e4000c101924 */
[----:B0-----:R-:W-:Y:S02]  /*4220*/  @P4 IMAD.MOV.U32 R4, RZ, RZ, R6 ;  /* 0x000000ffff044224 */ /* 0x001fe400078e0006 */
[----:B------:R-:W-:-:S05]  /*4230*/  @P4 IMAD.MOV.U32 R5, RZ, RZ, R7 ;  /* 0x000000ffff054224 */ /* 0x000fca00078e0007 */
[----:B------:R0:W-:Y:S04]  /*4240*/  @P4 STG.E desc[UR36][R4.64+0xe0], R21 ;  /* 0x0000e01504004986 */ /* 0x0001e8000c101924 */
[----:B------:R1:W-:Y:S01]  /*4250*/  @P5 STG.E desc[UR36][R6.64+0xe4], R53 ;  /* 0x0000e43506005986 */ /* 0x0003e2000c101924 */
[----:B0-----:R-:W-:Y:S02]  /*4260*/  @P1 IMAD.MOV.U32 R4, RZ, RZ, R8 ;  /* 0x000000ffff041224 */ /* 0x001fe400078e0008 */
[----:B------:R-:W-:-:S05]  /*4270*/  @P1 IMAD.MOV.U32 R5, RZ, RZ, R9 ;  /* 0x000000ffff051224 */ /* 0x000fca00078e0009 */
[----:B------:R1:W-:Y:S04]  /*4280*/  @P1 STG.E desc[UR36][R4.64+0xe0], R13 ;  /* 0x0000e00d04001986 */ /* 0x0003e8000c101924 */
[----:B------:R1:W-:Y:S02]  /*4290*/  @P0 STG.E desc[UR36][R8.64+0xe4], R55 ;  /* 0x0000e43708000986 */ /* 0x0003e4000c101924 */
.L_x_96:
[----:B------:R-:W-:Y:S05]  /*42a0*/  BSYNC B0 ;  /* 0x0000000000007941 */ /* 0x000fea0003800000 */
.L_x_34:
[----:B------:R-:W-:Y:S01]  /*42b0*/  ULDC UR4, c[0x0][0xc] ;  /* 0x0000030000047ab9 */ /* 0x000fe20000000800 */
[----:B------:R-:W-:Y:S01]  /*42c0*/  ULDC UR5, c[0x0][0x10] ;  /* 0x0000040000057ab9 */ /* 0x000fe20000000800 */
[----:B------:R-:W3:Y:S01]  /*42d0*/  LDC R3, c[0x0][0x14] ;  /* 0x00000500ff037b82 */ /* 0x000ee20000000800 */
[----:B------:R-:W-:Y:S01]  /*42e0*/  UIMAD.WIDE.U32 UR4, UR4, UR5, URZ ;  /* 0x00000005040472a5 */ /* 0x000fe2000f8e003f */
[----:B------:R-:W-:Y:S02]  /*42f0*/  IMAD.MOV.U32 R61, RZ, RZ, -0x1 ;  /* 0xffffffffff3d7424 */ /* 0x000fe400078e00ff */
[----:B--2---:R-:W-:-:S03]  /*4300*/  IMAD.MOV.U32 R59, RZ, RZ, -0x1 ;  /* 0xffffffffff3b7424 */ /* 0x004fc600078e00ff */
[----:B---3--:R-:W-:-:S04]  /*4310*/  IMAD.WIDE.U32 R16, R3, UR4, R16 ;  /* 0x0000000403107c25 */ /* 0x008fc8000f8e0010 */
[----:B------:R-:W-:Y:S01]  /*4320*/  IMAD R3, R3, UR5, RZ ;  /* 0x0000000503037c24 */ /* 0x000fe2000f8e02ff */
[----:B------:R-:W-:Y:S02]  /*4330*/  ULDC.64 UR4, c[0x0][0x650] ;  /* 0x0001940000047ab9 */ /* 0x000fe40000000a00 */
[----:B------:R-:W-:Y:S01]  /*4340*/  ISETP.GE.U32.AND P0, PT, R16, UR4, PT ;  /* 0x0000000410007c0c */ /* 0x000fe2000bf06070 */
[--C-:B------:R-:W-:Y:S01]  /*4350*/  IMAD.IADD R17, R17, 0x1, R3.reuse ;  /* 0x0000000111117824 */ /* 0x100fe200078e0203 */
[----:B------:R-:W-:-:S04]  /*4360*/  PRMT R3, RZ, 0x7610, R3 ;  /* 0x00007610ff037816 */ /* 0x000fc80000000003 */
[----:B------:R-:W-:-:S13]  /*4370*/  ISETP.GE.U32.AND.EX P0, PT, R17, UR5, PT, P0 ;  /* 0x0000000511007c0c */ /* 0x000fda000bf06100 */
[----:B------:R-:W-:Y:S05]  /*4380*/  @P0 BRA `(.L_x_97) ;  /* 0x0000000400640947 */ /* 0x000fea0003800000 */
[----:B0---4-:R-:W0:Y:S01]  /*4390*/  S2R R12, SR_CTAID.X ;  /* 0x00000000000c7919 */ /* 0x011e220000002500 */
[----:B------:R-:W2:Y:S01]  /*43a0*/  LDC.64 R10, c[0x0][0x628] ;  /* 0x00018a00ff0a7b82 */ /* 0x000ea20000000a00 */
[----:B------:R-:W-:Y:S01]  /*43b0*/  ULDC UR4, c[0x0][0x150] ;  /* 0x0000540000047ab9 */ /* 0x000fe20000000800 */
[----:B-1----:R-:W-:Y:S01]  /*43c0*/  IMAD.MOV.U32 R8, RZ, RZ, R16 ;  /* 0x000000ffff087224 */ /* 0x002fe200078e0010 */
[----:B-----5:R-:W1:Y:S01]  /*43d0*/  S2R R24, SR_CTAID.Y ;  /* 0x0000000000187919 */ /* 0x020e620000002600 */
[----:B------:R-:W-:-:S04]  /*43e0*/  IMAD.MOV.U32 R9, RZ, RZ, R17 ;  /* 0x000000ffff097224 */ /* 0x000fc800078e0011 */
[----:B------:R-:W3:Y:S08]  /*43f0*/  LDC R21, c[0x0][0x144] ;  /* 0x00005100ff157b82 */ /* 0x000ef00000000800 */
[----:B------:R-:W4:Y:S08]  /*4400*/  LDC R0, c[0x0][0x630] ;  /* 0x00018c00ff007b82 */ /* 0x000f300000000800 */
[----:B------:R-:W1:Y:S01]  /*4410*/  LDC.64 R14, c[0x0][0x620] ;  /* 0x00018800ff0e7b82 */ /* 0x000e620000000a00 */
[----:B--2---:R-:W-:-:S04]  /*4420*/  ISETP.NE.U32.AND P0, PT, R10, RZ, PT ;  /* 0x000000ff0a00720c */ /* 0x004fc80003f05070 */
[----:B------:R-:W-:Y:S02]  /*4430*/  ISETP.NE.AND.EX P0, PT, R11, RZ, PT, P0 ;  /* 0x000000ff0b00720c */ /* 0x000fe40003f05300 */
[----:B0-----:R-:W-:-:S05]  /*4440*/  I2FP.F32.U32 R3, R12 ;  /* 0x0000000c00037245 */ /* 0x001fca0000201000 */
[----:B------:R-:W-:-:S04]  /*4450*/  FMUL R3, R3, UR4 ;  /* 0x0000000403037c20 */ /* 0x000fc80008400000 */
[----:B------:R0:W2:Y:S02]  /*4460*/  F2I.U32.TRUNC.NTZ R20, R3 ;  /* 0x0000000300147305 */ /* 0x0000a4000020f000 */
[----:B---34-:R-:W-:Y:S05]  /*4470*/  @!P0 BRA `(.L_x_98) ;  /* 0x0000000000288947 */ /* 0x018fea0003800000 */
[----:B0-----:R-:W0:Y:S02]  /*4480*/  LDC R3, c[0x0][0x634] ;  /* 0x00018d00ff037b82 */ /* 0x001e240000000800 */
        /* <DEDUP_REMOVED lines=9> */
.L_x_98:
[----:B------:R-:W3:Y:S01]  /*4520*/  LDC.64 R28, c[0x0][0x640] ;  /* 0x00019000ff1c7b82 */ /* 0x000ee20000000a00 */
[-CC-:B------:R-:W-:Y:S01]  /*4530*/  SHF.R.U64 R59, R8, R0.reuse, R9.reuse ;  /* 0x00000000083b7219 */ /* 0x180fe20000001209 */
[----:B--2---:R-:W-:Y:S01]  /*4540*/  IMAD.MOV R20, RZ, RZ, -R20 ;  /* 0x000000ffff147224 */ /* 0x004fe200078e0a14 */
[----:B------:R-:W-:Y:S01]  /*4550*/  SHF.R.U32.HI R0, RZ, R0, R9 ;  /* 0x00000000ff007219 */ /* 0x000fe20000011609 */
[----:B------:R-:W-:Y:S01]  /*4560*/  ULDC UR4, c[0x0][0x154] ;  /* 0x0000550000047ab9 */ /* 0x000fe20000000800 */
[----:B0-----:R-:W-:Y:S01]  /*4570*/  IADD3 R3, P0, RZ, -R59, RZ ;  /* 0x8000003bff037210 */ /* 0x001fe20007f1e0ff */
[----:B------:R-:W-:Y:S02]  /*4580*/  IMAD R21, R21, R20, R12 ;  /* 0x0000001415157224 */ /* 0x000fe400078e020c */
[----:B------:R-:W0:Y:S01]  /*4590*/  LDC R6, c[0x0][0x618] ;  /* 0x00018600ff067b82 */ /* 0x000e220000000800 */
[----:B------:R-:W-:Y:S02]  /*45a0*/  IMAD.MOV.U32 R7, RZ, RZ, 0x1 ;  /* 0x00000001ff077424 */ /* 0x000fe400078e00ff */
[----:B------:R-:W-:-:S04]  /*45b0*/  IMAD.X R5, RZ, RZ, ~R0, P0 ;  /* 0x000000ffff057224 */ /* 0x000fc800000e0e00 */
[-C--:B-1----:R-:W-:Y:S01]  /*45c0*/  IMAD R0, R5, R14.reuse, RZ ;  /* 0x0000000e05007224 */ /* 0x082fe200078e02ff */
[----:B------:R-:W1:Y:S01]  /*45d0*/  LDC R8, c[0x0][0x608] ;  /* 0x00018200ff087b82 */ /* 0x000e620000000800 */
[----:B------:R-:W-:-:S04]  /*45e0*/  IMAD.WIDE.U32 R4, R3, R14, R16 ;  /* 0x0000000e03047225 */ /* 0x000fc800078e0010 */
[----:B------:R-:W-:Y:S01]  /*45f0*/  IMAD R3, R3, R15, R0 ;  /* 0x0000000f03037224 */ /* 0x000fe200078e0200 */
[----:B------:R-:W-:Y:S02]  /*4600*/  I2FP.F32.U32 R0, R24 ;  /* 0x0000001800007245 */ /* 0x000fe40000201000 */
[----:B------:R-:W2:Y:S01]  /*4610*/  LDC R26, c[0x0][0x658] ;  /* 0x00019600ff1a7b82 */ /* 0x000ea20000000800 */
[----:B------:R-:W-:Y:S01]  /*4620*/  IMAD.IADD R3, R5, 0x1, R3 ;  /* 0x0000000105037824 */ /* 0x000fe200078e0203 */
[----:B---3--:R-:W-:Y:S01]  /*4630*/  ISETP.NE.U32.AND P0, PT, R28, RZ, PT ;  /* 0x000000ff1c00720c */ /* 0x008fe20003f05070 */
[----:B------:R-:W-:Y:S01]  /*4640*/  FMUL R0, R0, UR4 ;  /* 0x0000000400007c20 */ /* 0x000fe20008400000 */
[----:B------:R-:W-:Y:S02]  /*4650*/  IMAD.MOV.U32 R5, RZ, RZ, -0x1 ;  /* 0xffffffffff057424 */ /* 0x000fe400078e00ff */
[----:B------:R-:W-:Y:S01]  /*4660*/  ISETP.NE.AND.EX P0, PT, R29, RZ, PT, P0 ;  /* 0x000000ff1d00720c */ /* 0x000fe20003f05300 */
[----:B------:R3:W4:Y:S01]  /*4670*/  F2I.U32.TRUNC.NTZ R13, R0 ;  /* 0x00000000000d7305 */ /* 0x000722000020f000 */
[----:B------:R-:W3:Y:S01]  /*4680*/  LDC R15, c[0x0][0x148] ;  /* 0x00005200ff0f7b82 */ /* 0x000ee20000000800 */
[----:B0-----:R-:W-:-:S02]  /*4690*/  SHF.R.U64 R12, R4, R6, R3 ;  /* 0x00000006040c7219 */ /* 0x001fc40000001203 */
[----:B------:R-:W-:-:S05]  /*46a0*/  SHF.R.U32.HI R3, RZ, R6, R3 ;  /* 0x00000006ff037219 */ /* 0x000fca0000011603 */
[----:B------:R-:W0:Y:S01]  /*46b0*/  LDC R20, c[0x0][0x600] ;  /* 0x00018000ff147b82 */ /* 0x000e220000000800 */
[-CC-:B-1----:R-:W-:Y:S02]  /*46c0*/  SHF.R.U64 R10, R12, R8.reuse, R3.reuse ;  /* 0x000000080c0a7219 */ /* 0x182fe40000001203 */
[----:B------:R-:W-:-:S05]  /*46d0*/  SHF.R.U32.HI R3, RZ, R8, R3 ;  /* 0x00000008ff037219 */ /* 0x000fca0000011603 */
[----:B------:R-:W1:Y:S01]  /*46e0*/  LDC R27, c[0x0][0x648] ;  /* 0x00019200ff1b7b82 */ /* 0x000e620000000800 */
[-C--:B--2---:R-:W-:Y:S02]  /*46f0*/  SHF.L.U32 R4, R5, R26.reuse, RZ ;  /* 0x0000001a05047219 */ /* 0x084fe400000006ff */
[-CC-:B------:R-:W-:Y:S02]  /*4700*/  SHF.R.U64 R14, R10, R26.reuse, R3.reuse ;  /* 0x0000001a0a0e7219 */ /* 0x180fe40000001203 */
[----:B------:R-:W-:Y:S02]  /*4710*/  SHF.R.U32.HI R5, RZ, R26, R3 ;  /* 0x0000001aff057219 */ /* 0x000fe40000011603 */
[----:B------:R-:W-:Y:S01]  /*4720*/  LOP3.LUT R25, RZ, R4, RZ, 0x33, !PT ;  /* 0x00000004ff197212 */ /* 0x000fe200078e33ff */
[----:B------:R-:W2:Y:S01]  /*4730*/  LDC R30, c[0x0][0x638] ;  /* 0x00018e00ff1e7b82 */ /* 0x000ea20000000800 */
[----:B------:R-:W-:Y:S01]  /*4740*/  SHF.L.U32 R26, R7, R26, RZ ;  /* 0x0000001a071a7219 */ /* 0x000fe200000006ff */
[----:B------:R-:W-:-:S06]  /*4750*/  IMAD.MOV.U32 R4, RZ, RZ, R14 ;  /* 0x000000ffff047224 */ /* 0x000fcc00078e000e */
[----:B------:R-:W0:Y:S01]  /*4760*/  LDC R31, c[0x0][0x610] ;  /* 0x00018400ff1f7b82 */ /* 0x000e220000000800 */
[----:B----4-:R-:W-:Y:S05]  /*4770*/  @!P0 BRA `(.L_x_99) ;  /* 0x0000000000288947 */ /* 0x010fea0003800000 */
        /* <DEDUP_REMOVED lines=10> */
.L_x_99:
[----:B------:R-:W-:Y:S01]  /*4820*/  ISETP.NE.AND P0, PT, R2, 0x1, PT ;  /* 0x000000010200780c */ /* 0x000fe20003f05270 */
[----:B0-----:R-:W-:Y:S01]  /*4830*/  VIADD R7, R20, 0xffffffff ;  /* 0xffffffff14077836 */ /* 0x001fe20000000000 */
[----:B-1-3--:R-:W-:Y:S01]  /*4840*/  SHF.R.U64 R0, R4, R27, R5 ;  /* 0x0000001b04007219 */ /* 0x00afe20000001205 */
[----:B------:R-:W-:Y:S01]  /*4850*/  IMAD.MOV R13, RZ, RZ, -R13 ;  /* 0x000000ffff0d7224 */ /* 0x000fe200078e0a0d */
[----:B------:R-:W-:Y:S01]  /*4860*/  LOP3.LUT R5, R10, R25, RZ, 0xc0, !PT ;  /* 0x000000190a057212 */ /* 0x000fe200078ec0ff */
[----:B------:R-:W-:Y:S01]  /*4870*/  IMAD.MOV.U32 R4, RZ, RZ, 0x1 ;  /* 0x00000001ff047424 */ /* 0x000fe200078e00ff */
[----:B------:R-:W-:Y:S01]  /*4880*/  LOP3.LUT R12, R12, R7, RZ, 0xc0, !PT ;  /* 0x000000070c0c7212 */ /* 0x000fe200078ec0ff */
[----:B------:R-:W-:Y:S02]  /*4890*/  IMAD.MOV R3, RZ, RZ, -R0 ;  /* 0x000000ffff037224 */ /* 0x000fe400078e0a00 */
[----:B------:R-:W-:Y:S02]  /*48a0*/  IMAD R0, R26, R0, R5 ;  /* 0x000000001a007224 */ /* 0x000fe400078e0205 */
[----:B--2---:R-:W-:-:S02]  /*48b0*/  IMAD R3, R3, R30, R14 ;  /* 0x0000001e03037224 */ /* 0x004fc400078e020e */
[----:B------:R-:W-:Y:S02]  /*48c0*/  @P0 IMAD R21, R15, R13, R24 ;  /* 0x0000000d0f150224 */ /* 0x000fe400078e0218 */
[----:B------:R-:W-:Y:S01]  /*48d0*/  IMAD R5, R3, R20, R12 ;  /* 0x0000001403057224 */ /* 0x000fe200078e020c */
[----:B------:R-:W-:Y:S01]  /*48e0*/  PRMT R3, R4, 0x7610, R3 ;  /* 0x0000761004037816 */ /* 0x000fe20000000003 */
[----:B------:R-:W-:-:S05]  /*48f0*/  IMAD R0, R0, R31, R21 ;  /* 0x0000001f00007224 */ /* 0x000fca00078e0215 */
[----:B------:R-:W-:Y:S02]  /*4900*/  SEL R61, R5, R0, !P0 ;  /* 0x00000000053d7207 */ /* 0x000fe40004000000 */
[----:B------:R-:W-:-:S07]  /*4910*/  SEL R0, R0, R5, !P0 ;  /* 0x0000000500007207 */ /* 0x000fce0004000000 */
.L_x_97:
[----:B------:R-:W-:Y:S01]  /*4920*/  LOP3.LUT P0, RZ, R3, 0xff, RZ, 0xc0, !PT ;  /* 0x000000ff03ff7812 */ /* 0x000fe2000780c0ff */
[----:B------:R-:W-:-:S12]  /*4930*/  IMAD.MOV.U32 R60, RZ, RZ, R0 ;  /* 0x000000ffff3c7224 */ /* 0x000fd800078e0000 */
[----:B------:R-:W-:Y:S05]  /*4940*/  @P0 BRA `(.L_x_100) ;  /* 0xffffffc800200947 */ /* 0x000fea000383ffff */
[----:B------:R-:W-:Y:S05]  /*4950*/  EXIT ;  /* 0x000000000000794d */ /* 0x000fea0003800000 */
.L_x_7:
[----:B0-----:R-:W-:Y:S01]  /*4960*/  ULDC.64 UR4, c[0x0][0x650] ;  /* 0x0001940000047ab9 */ /* 0x001fe20000000a00 */
        /* <DEDUP_REMOVED lines=25> */
.L_x_102:
[----:B------:R-:W0:Y:S01]  /*4b00*/  LDC.64 R28, c[0x0][0x640] ;  /* 0x00019000ff1c7b82 */ /* 0x000e220000000a00 */
[-CC-:B------:R-:W-:Y:S01]  /*4b10*/  SHF.R.U64 R22, R12, R6.reuse, R13.reuse ;  /* 0x000000060c167219 */ /* 0x180fe2000000120d */
[----:B------:R-:W-:Y:S01]  /*4b20*/  IMAD.MOV.U32 R30, RZ, RZ, 0x1 ;  /* 0x00000001ff1e7424 */ /* 0x000fe200078e00ff */
[----:B------:R-:W-:Y:S02]  /*4b30*/  SHF.R.U32.HI R6, RZ, R6, R13 ;  /* 0x00000006ff067219 */ /* 0x000fe4000001160d */
        /* <DEDUP_REMOVED lines=8> */
[----:B------:R-:W-:Y:S01]  /*4bc0*/  IMAD.IADD R9, R9, 0x1, R11 ;  /* 0x0000000109097824 */ /* 0x000fe200078e020b */
[----:B0-----:R-:W-:-:S04]  /*4bd0*/  ISETP.NE.U32.AND P0, PT, R28, RZ, PT ;  /* 0x000000ff1c00720c */ /* 0x001fc80003f05070 */
[----:B------:R-:W-:Y:S02]  /*4be0*/  ISETP.NE.AND.EX P0, PT, R29, RZ, PT, P0 ;  /* 0x000000ff1d00720c */ /* 0x000fe40003f05300 */
[----:B------:R-:W0:Y:S01]  /*4bf0*/  LDC R20, c[0x0][0x600] ;  /* 0x00018000ff147b82 */ /* 0x000e220000000800 */
[-CC-:B-1----:R-:W-:Y:S01]  /*4c00*/  SHF.R.U64 R14, R8, R10.reuse, R9.reuse ;  /* 0x0000000a080e7219 */ /* 0x182fe20000001209 */
[----:B------:R-:W-:Y:S01]  /*4c10*/  IMAD.MOV.U32 R8, RZ, RZ, -0x1 ;  /* 0xffffffffff087424 */ /* 0x000fe200078e00ff */
[----:B------:R-:W-:-:S05]  /*4c20*/  SHF.R.U32.HI R9, RZ, R10, R9 ;  /* 0x0000000aff097219 */ /* 0x000fca0000011609 */
[----:B------:R-:W1:Y:S01]  /*4c30*/  LDC R26, c[0x0][0x648] ;  /* 0x00019200ff1a7b82 */ /* 0x000e620000000800 */
[-CC-:B--2---:R-:W-:Y:S02]  /*4c40*/  SHF.R.U64 R21, R14, R12.reuse, R9.reuse ;  /* 0x0000000c0e157219 */ /* 0x184fe40000001209 */
[----:B------:R-:W-:-:S05]  /*4c50*/  SHF.R.U32.HI R6, RZ, R12, R9 ;  /* 0x0000000cff067219 */ /* 0x000fca0000011609 */
[----:B------:R-:W2:Y:S01]  /*4c60*/  LDC R27, c[0x0][0x638] ;  /* 0x00018e00ff1b7b82 */ /* 0x000ea20000000800 */
[-C--:B---3--:R-:W-:Y:S02]  /*4c70*/  SHF.L.U32 R8, R8, R25.reuse, RZ ;  /* 0x0000001908087219 */ /* 0x088fe400000006ff */
[-CC-:B------:R-:W-:Y:S02]  /*4c80*/  SHF.R.U64 R23, R21, R25.reuse, R6.reuse ;  /* 0x0000001915177219 */ /* 0x180fe40000001206 */
[----:B------:R-:W-:Y:S02]  /*4c90*/  LOP3.LUT R32, RZ, R8, RZ, 0x33, !PT ;  /* 0x00000008ff207212 */ /* 0x000fe400078e33ff */
[----:B------:R-:W-:Y:S01]  /*4ca0*/  SHF.R.U32.HI R9, RZ, R25, R6 ;  /* 0x00000019ff097219 */ /* 0x000fe20000011606 */
[----:B------:R-:W3:Y:S01]  /*4cb0*/  LDC R31, c[0x0][0x610] ;  /* 0x00018400ff1f7b82 */ /* 0x000ee20000000800 */
[----:B------:R-:W-:Y:S01]  /*4cc0*/  IMAD.MOV.U32 R8, RZ, RZ, R23 ;  /* 0x000000ffff087224 */ /* 0x000fe200078e0017 */
[----:B------:R-:W-:Y:S06]  /*4cd0*/  @!P0 BRA `(.L_x_103) ;  /* 0x0000000000288947 */ /* 0x000fec0003800000 */
        /* <DEDUP_REMOVED lines=10> */
.L_x_103:
[----:B------:R-:W-:Y:S02]  /*4d80*/  ISETP.NE.AND P0, PT, R2, 0x1, PT ;  /* 0x000000010200780c */ /* 0x000fe40003f05270 */
[----:B-1----:R-:W-:Y:S01]  /*4d90*/  SHF.R.U64 R6, R8, R26, R9 ;  /* 0x0000001a08067219 */ /* 0x002fe20000001209 */
[----:B0-----:R-:W-:Y:S01]  /*4da0*/  VIADD R9, R20, 0xffffffff ;  /* 0xffffffff14097836 */ /* 0x001fe20000000000 */
[----:B------:R-:W-:Y:S02]  /*4db0*/  SHF.L.U32 R30, R30, R25, RZ ;  /* 0x000000191e1e7219 */ /* 0x000fe400000006ff */
[----:B------:R-:W-:Y:S01]  /*4dc0*/  LOP3.LUT R5, R21, R32, RZ, 0xc0, !PT ;  /* 0x0000002015057212 */ /* 0x000fe200078ec0ff */
[----:B------:R-:W-:-:S04]  /*4dd0*/  IMAD.MOV R8, RZ, RZ, -R6 ;  /* 0x000000ffff087224 */ /* 0x000fc800078e0a06 */
[----:B------:R-:W-:Y:S01]  /*4de0*/  IMAD R6, R30, R6, R5 ;  /* 0x000000061e067224 */ /* 0x000fe200078e0205 */
[----:B------:R-:W-:Y:S01]  /*4df0*/  LOP3.LUT R5, R14, R9, RZ, 0xc0, !PT ;  /* 0x000000090e057212 */ /* 0x000fe200078ec0ff */
[----:B------:R-:W-:Y:S02]  /*4e00*/  @P0 IMAD R3, R7, R24, R4 ;  /* 0x0000001807030224 */ /* 0x000fe400078e0204 */
[----:B--2---:R-:W-:Y:S02]  /*4e10*/  IMAD R4, R8, R27, R23 ;  /* 0x0000001b08047224 */ /* 0x004fe400078e0217 */
[----:B---3--:R-:W-:Y:S02]  /*4e20*/  IMAD R3, R6, R31, R3 ;  /* 0x0000001f06037224 */ /* 0x008fe400078e0203 */
[----:B------:R-:W-:Y:S02]  /*4e30*/  IMAD R4, R4, R20, R5 ;  /* 0x0000001404047224 */ /* 0x000fe400078e0205 */
[----:B------:R-:W-:-:S02]  /*4e40*/  IMAD.MOV.U32 R8, RZ, RZ, 0x1 ;  /* 0x00000001ff087424 */ /* 0x000fc400078e00ff */
[----:B------:R-:W-:Y:S01]  /*4e50*/  IMAD.MOV.U32 R6, RZ, RZ, R22 ;  /* 0x000000ffff067224 */ /* 0x000fe200078e0016 */
[----:B------:R-:W-:Y:S02]  /*4e60*/  SEL R20, R4, R3, !P0 ;  /* 0x0000000304147207 */ /* 0x000fe40004000000 */
[----:B------:R-:W-:-:S07]  /*4e70*/  SEL R21, R3, R4, !P0 ;  /* 0x0000000403157207 */ /* 0x000fce0004000000 */
.L_x_101:
[----:B------:R-:W-:-:S08]  /*4e80*/  NOP ;  /* 0x0000000000007918 */ /* 0x000fd00000000000 */
[----:B------:R-:W0:-:S00]  /*4e90*/  USETMAXREG.DEALLOC.CTAPOOL 0x28 ;  /* 0x00000028000079c8 */ /* 0x000e0000080e0500 */
[----:B0-----:R-:W-:-:S13]  /*4ea0*/  ISETP.NE.AND P0, PT, R0, RZ, PT ;  /* 0x000000ff0000720c */ /* 0x001fda0003f05270 */
[----:B------:R-:W-:Y:S05]  /*4eb0*/  @P0 EXIT ;  /* 0x000000000000094d */ /* 0x000fea0003800000 */
[----:B------:R-:W-:Y:S01]  /*4ec0*/  LOP3.LUT P0, RZ, R8, 0xff, RZ, 0xc0, !PT ;  /* 0x000000ff08ff7812 */ /* 0x000fe2000780c0ff */
[----:B------:R-:W-:Y:S02]  /*4ed0*/  IMAD.MOV.U32 R0, RZ, RZ, 0x1 ;  /* 0x00000001ff007424 */ /* 0x000fe400078e00ff */
[----:B------:R-:W-:-:S10]  /*4ee0*/  IMAD.MOV.U32 R3, RZ, RZ, RZ ;  /* 0x000000ffff037224 */ /* 0x000fd400078e00ff */
[----:B------:R-:W-:Y:S05]  /*4ef0*/  @!P0 BRA `(.L_x_104) ;  /* 0x0000000c00448947 */ /* 0x000fea0003800000 */
[----:B------:R-:W0:Y:S01]  /*4f00*/  LDC R0, c[0x0][0x28c] ;  /* 0x0000a300ff007b82 */ /* 0x000e220000000800 */
[----:B------:R-:W1:Y:S01]  /*4f10*/  S2R R12, SR_CgaCtaId ;  /* 0x00000000000c7919 */ /* 0x000e620000008800 */
[----:B------:R-:W-:Y:S01]  /*4f20*/  ULDC UR5, c[0x0][0x600] ;  /* 0x0001800000057ab9 */ /* 0x000fe20000000800 */
[----:B------:R-:W-:Y:S01]  /*4f30*/  ULDC UR4, c[0x0][0xc] ;  /* 0x0000030000047ab9 */ /* 0x000fe20000000800 */
[----:B------:R-:W-:Y:S01]  /*4f40*/  UIADD3 UR16, UR5, -0x1, URZ ;  /* 0xffffffff05107890 */ /* 0x000fe2000fffe03f */
[----:B------:R-:W-:Y:S01]  /*4f50*/  BSSY B0, `(.L_x_104) ;  /* 0x00000cb000007945 */ /* 0x000fe20003800000 */
[----:B------:R-:W-:Y:S01]  /*4f60*/  ULDC UR6, c[0x0][0x658] ;  /* 0x0001960000067ab9 */ /* 0x000fe20000000800 */
[----:B------:R-:W-:Y:S01]  /*4f70*/  ULDC UR5, c[0x0][0x10] ;  /* 0x0000040000057ab9 */ /* 0x000fe20000000800 */
[----:B------:R-:W-:Y:S01]  /*4f80*/  UMOV UR7, 0xffffffff ;  /* 0xffffffff00077882 */ /* 0x000fe20000000000 */
[----:B------:R-:W-:Y:S01]  /*4f90*/  UMOV UR8, 0x1 ;  /* 0x0000000100087882 */ /* 0x000fe20000000000 */
[----:B------:R-:W-:Y:S01]  /*4fa0*/  UIMAD.WIDE.U32 UR4, UR4, UR5, URZ ;  /* 0x00000005040472a5 */ /* 0x000fe2000f8e003f */
[----:B------:R-:W-:Y:S01]  /*4fb0*/  IMAD.MOV.U32 R9, RZ, RZ, 0x1 ;  /* 0x00000001ff097424 */ /* 0x000fe200078e00ff */
[----:B------:R-:W-:Y:S01]  /*4fc0*/  USHF.L.U32 UR7, UR7, UR6, URZ ;  /* 0x0000000607077299 */ /* 0x000fe2000800063f */
[----:B------:R-:W-:Y:S01]  /*4fd0*/  LOP3.LUT R8, R19, 0x2, RZ, 0xfc, !PT ;  /* 0x0000000213087812 */ /* 0x000fe200078efcff */
[----:B------:R-:W-:-:S02]  /*4fe0*/  USHF.L.U32 UR18, UR8, UR6, URZ ;  /* 0x0000000608127299 */ /* 0x000fc4000800063f */
[----:B------:R-:W-:Y:S01]  /*4ff0*/  ULOP3.LUT UR17, URZ, UR7, URZ, 0x33, !UPT ;  /* 0x000000073f117292 */ /* 0x000fe2000f8e333f */
[----:B------:R-:W-:Y:S01]  /*5000*/  ULDC UR6, c[0x0][0x14] ;  /* 0x0000050000067ab9 */ /* 0x000fe20000000800 */
[----:B------:R-:W-:Y:S01]  /*5010*/  ULDC.64 UR22, c[0x0][0x198] ;  /* 0x0000660000167ab9 */ /* 0x000fe20000000a00 */
[----:B------:R-:W-:Y:S02]  /*5020*/  UIMAD.WIDE.U32 UR20, UR4, UR6, URZ ;  /* 0x00000006041472a5 */ /* 0x000fe4000f8e003f */
[----:B------:R-:W-:Y:S01]  /*5030*/  UIMAD UR13, UR5, UR6, URZ ;  /* 0x00000006050d72a4 */ /* 0x000fe2000f8e023f */
[----:B0-----:R-:W-:-:S03]  /*5040*/  VIADD R0, R0, 0x1f ;  /* 0x0000001f00007836 */ /* 0x001fc60000000000 */
[----:B------:R-:W-:Y:S02]  /*5050*/  UIADD3 UR13, UR21, UR13, URZ ;  /* 0x0000000d150d7290 */ /* 0x000fe4000fffe03f */
[----:B------:R-:W-:-:S04]  /*5060*/  SHF.R.S32.HI R3, RZ, 0x1f, R0 ;  /* 0x0000001fff037819 */ /* 0x000fc80000011400 */
[----:B------:R-:W-:Y:S01]  /*5070*/  LEA.HI R10, R3, R0, RZ, 0x5 ;  /* 0x00000000030a7211 */ /* 0x000fe200078f28ff */
[C---:B-1----:R-:W-:Y:S02]  /*5080*/  IMAD.SHL.U32 R11, R12.reuse, 0x20, RZ ;  /* 0x000000200c0b7824 */ /* 0x042fe400078e00ff */
[----:B------:R-:W-:Y:S01]  /*5090*/  IMAD.SHL.U32 R12, R12, 0x400, RZ ;  /* 0x000004000c0c7824 */ /* 0x000fe200078e00ff */
[----:B------:R-:W-:Y:S01]  /*50a0*/  SHF.R.S32.HI R10, RZ, 0x5, R10 ;  /* 0x00000005ff0a7819 */ /* 0x000fe2000001140a */
[----:B------:R-:W-:Y:S01]  /*50b0*/  IMAD.MOV.U32 R0, RZ, RZ, 0x1 ;  /* 0x00000001ff007424 */ /* 0x000fe200078e00ff */
[----:B------:R-:W-:Y:S01]  /*50c0*/  LOP3.LUT R11, R11, 0x20, RZ, 0xc0, !PT ;  /* 0x000000200b0b7812 */ /* 0x000fe200078ec0ff */
[----:B------:R-:W-:Y:S01]  /*50d0*/  IMAD.MOV.U32 R3, RZ, RZ, RZ ;  /* 0x000000ffff037224 */ /* 0x000fe200078e00ff */
[----:B------:R-:W-:Y:S01]  /*50e0*/  LOP3.LUT R12, R12, 0x400, RZ, 0xc0, !PT ;  /* 0x000004000c0c7812 */ /* 0x000fe200078ec0ff */
[----:B------:R-:W-:-:S07]  /*50f0*/  VIADD R13, R10, 0x1 ;  /* 0x000000010a0d7836 */ /* 0x000fce0000000000 */
.L_x_115:
[----:B------:R-:W-:-:S03]  /*5100*/  UMOV UR4, 0xffffffff ;  /* 0xffffffff00047882 */ /* 0x000fc60000000000 */
[----:B------:R-:W-:Y:S05]  /*5110*/  BRA.DIV UR4, `(.L_x_105) ;  /* 0x0000000e04807947 */ /* 0x000fea000b800000 */
[----:B------:R-:W-:-:S13]  /*5120*/  ELECT P6, URZ, PT ;  /* 0x00000000003f782f */ /* 0x000fda00038c0000 */
.L_x_125:
[----:B------:R-:W0:Y:S01]  /*5130*/  LDC R4, c[0x0][0x28c] ;  /* 0x0000a300ff047b82 */ /* 0x000e220000000800 */
[----:B------:R-:W-:Y:S01]  /*5140*/  BSSY B1, `(.L_x_106) ;  /* 0x0000038000017945 */ /* 0x000fe20003800000 */
[----:B0-----:R-:W-:-:S13]  /*5150*/  ISETP.LT.OR P6, PT, R4, 0x1, !P6 ;  /* 0x000000010400780c */ /* 0x001fda00077c1670 */
[----:B------:R-:W-:Y:S05]  /*5160*/  @P6 BRA `(.L_x_107) ;  /* 0x0000000000d46947 */ /* 0x000fea0003800000 */
[----:B------:R-:W-:Y:S02]  /*5170*/  IMAD R20, R20, 0x40, R11 ;  /* 0x0000004014147824 */ /* 0x000fe400078e020b */
[----:B------:R-:W-:Y:S02]  /*5180*/  IMAD.SHL.U32 R21, R21, 0x80, RZ ;  /* 0x0000008015157824 */ /* 0x000fe400078e00ff */
[----:B------:R-:W-:Y:S02]  /*5190*/  IMAD.MOV.U32 R24, RZ, RZ, RZ ;  /* 0x000000ffff187224 */ /* 0x000fe400078e00ff */
[----:B------:R-:W-:Y:S02]  /*51a0*/  IMAD.MOV.U32 R4, RZ, RZ, R13 ;  /* 0x000000ffff047224 */ /* 0x000fe400078e000d */
[----:B------:R-:W-:Y:S02]  /*51b0*/  IMAD.MOV.U32 R5, RZ, RZ, R0 ;  /* 0x000000ffff057224 */ /* 0x000fe400078e0000 */
[----:B------:R-:W-:-:S07]  /*51c0*/  IMAD.MOV.U32 R7, RZ, RZ, R3 ;  /* 0x000000ffff077224 */ /* 0x000fce00078e0003 */
.L_x_110:
[----:B------:R-:W0:Y:S01]  /*51d0*/  S2R R15, SR_CgaCtaId ;  /* 0x00000000000f7919 */ /* 0x000e220000008800 */
[----:B------:R-:W-:Y:S02]  /*51e0*/  MOV R14, 0x400 ;  /* 0x00000400000e7802 */ /* 0x000fe40000000f00 */
[----:B------:R-:W-:Y:S02]  /*51f0*/  LOP3.LUT P1, RZ, R18, 0x7f, RZ, 0xc0, !PT ;  /* 0x0000007f12ff7812 */ /* 0x000fe4000782c0ff */
[----:B0-----:R-:W-:Y:S02]  /*5200*/  LEA R22, R15, R14, 0x18 ;  /* 0x0000000e0f167211 */ /* 0x001fe400078ec0ff */
[----:B------:R-:W-:-:S09]  /*5210*/  SHF.L.U32 R14, R5, 0x1f, RZ ;  /* 0x0000001f050e7819 */ /* 0x000fd200000006ff */
[----:B------:R-:W0:Y:S01]  /*5220*/  @!P1 LDC R15, c[0x0][0x500] ;  /* 0x00014000ff0f9b82 */ /* 0x000e220000000800 */
[----:B------:R-:W-:-:S04]  /*5230*/  IMAD R23, R7, 0x8, R22 ;  /* 0x0000000807177824 */ /* 0x000fc800078e0216 */
[----:B------:R-:W1:Y:S02]  /*5240*/  SYNCS.PHASECHK.TRANS64.TRYWAIT P0, [R23+URZ+0x18], R14 ;  /* 0x0000180e170075a7 */ /* 0x000e64000800017f */
[----:B-1----:R-:W-:Y:S05]  /*5250*/  @!P0 BRA `(.L_x_108) ;  /* 0x0000000c00508947 */ /* 0x002fea0003800000 */
.L_x_126:
[----:B-1----:R-:W-:Y:S01]  /*5260*/  PRMT R14, R8, 0x9910, RZ ;  /* 0x00009910080e7816 */ /* 0x002fe200000000ff */
[----:B0-----:R0:W-:Y:S03]  /*5270*/  @!P1 SYNCS.ARRIVE.TRANS64 RZ, [R23+URZ], R15 ;  /* 0x0000000f17ff99a7 */ /* 0x0011e6000800003f */
[----:B------:R-:W-:-:S13]  /*5280*/  ISETP.NE.AND P0, PT, R14, 0x2, PT ;  /* 0x000000020e00780c */ /* 0x000fda0003f05270 */
[----:B0-----:R-:W-:Y:S05]  /*5290*/  @P0 BRA `(.L_x_109) ;  /* 0x0000000000040947 */ /* 0x001fea0003800000 */
[----:B------:R-:W-:Y:S01]  /*52a0*/  BPT.TRAP 0x1 ;  /* 0x000000040000795c */ /* 0x000fe20000300000 */
.L_x_109:
[----:B------:R-:W-:Y:S01]  /*52b0*/  IMAD R14, R7, 0x800, R12 ;  /* 0x00000800070e7824 */ /* 0x000fe200078e020c */
[----:B------:R-:W-:Y:S01]  /*52c0*/  R2UR UR9, R23 ;  /* 0x00000000170972ca */ /* 0x000fe200000e0000 */
[--C-:B------:R-:W-:Y:S01]  /*52d0*/  IMAD R15, R7, 0x4000, R22.reuse ;  /* 0x00004000070f7824 */ /* 0x100fe200078e0216 */
[----:B------:R-:W-:Y:S01]  /*52e0*/  UIADD3 UR4, UP0, UR22, 0xf0, URZ ;  /* 0x000000f016047890 */ /* 0x000fe2000ff1e03f */
[----:B------:R-:W-:Y:S01]  /*52f0*/  IMAD R14, R14, 0x4, R22 ;  /* 0x000000040e0e7824 */ /* 0x000fe200078e0216 */
[----:B------:R-:W-:Y:S01]  /*5300*/  R2UR UR11, R21 ;  /* 0x00000000150b72ca */ /* 0x000fe200000e0000 */
[----:B------:R-:W-:Y:S01]  /*5310*/  VIADD R4, R4, 0xffffffff ;  /* 0xffffffff04047836 */ /* 0x000fe20000000000 */
[----:B------:R-:W-:Y:S01]  /*5320*/  R2UR UR5, R15 ;  /* 0x000000000f0572ca */ /* 0x000fe200000e0000 */
[----:B------:R-:W-:Y:S01]  /*5330*/  UIADD3 UR24, UP1, UR22, 0x1f0, URZ ;  /* 0x000001f016187890 */ /* 0x000fe2000ff3e03f */
[----:B------:R-:W-:Y:S01]  /*5340*/  R2UR UR8, R14 ;  /* 0x000000000e0872ca */ /* 0x000fe200000e0000 */
[----:B------:R-:W-:Y:S01]  /*5350*/  VIADD R7, R7, 0x1 ;  /* 0x0000000107077836 */ /* 0x000fe20000000000 */
[----:B------:R-:W-:Y:S01]  /*5360*/  R2UR UR10, R24 ;  /* 0x00000000180a72ca */ /* 0x000fe200000e0000 */
[----:B------:R-:W-:Y:S01]  /*5370*/  UIADD3.X UR25, URZ, UR23, URZ, UP1, !UPT ;  /* 0x000000173f197290 */ /* 0x000fe20008ffe43f */
[----:B------:R-:W-:Y:S01]  /*5380*/  R2UR UR12, R6 ;  /* 0x00000000060c72ca */ /* 0x000fe200000e0000 */
[----:B------:R-:W-:Y:S01]  /*5390*/  UMOV UR6, 0x0 ;  /* 0x0000000000067882 */ /* 0x000fe20000000000 */
[----:B------:R-:W-:Y:S01]  /*53a0*/  R2UR UR19, R20 ;  /* 0x00000000141372ca */ /* 0x000fe200000e0000 */
[----:B------:R-:W-:Y:S01]  /*53b0*/  UMOV UR7, 0x10000000 ;  /* 0x1000000000077882 */ /* 0x000fe20000000000 */
[----:B------:R-:W-:Y:S01]  /*53c0*/  ISETP.GT.AND P1, PT, R4, 0x1, PT ;  /* 0x000000010400780c */ /* 0x000fe20003f24270 */
[----:B------:R-:W-:Y:S01]  /*53d0*/  UMOV UR26, 0x30000 ;  /* 0x00030000001a7882 */ /* 0x000fe20000000000 */
[C---:B------:R-:W-:Y:S01]  /*53e0*/  ISETP.NE.AND P0, PT, R7.reuse, 0x3, PT ;  /* 0x000000030700780c */ /* 0x040fe20003f05270 */
[----:B------:R-:W-:Y:S01]  /*53f0*/  UIADD3 UR14, UR5, 0x100, URZ ;  /* 0x00000100050e7890 */ /* 0x000fe2000fffe03f */
[----:B------:R-:W-:Y:S01]  /*5400*/  VIADD R24, R24, 0x20 ;  /* 0x0000002018187836 */ /* 0x000fe20000000000 */
[----:B------:R-:W-:Y:S01]  /*5410*/  UIADD3.X UR5, URZ, UR23, URZ, UP0, !UPT ;  /* 0x000000173f057290 */ /* 0x000fe200087fe43f */
[----:B------:R-:W-:Y:S01]  /*5420*/  SEL R14, RZ, 0x1, P0 ;  /* 0x00000001ff0e7807 */ /* 0x000fe20000000000 */
[----:B------:R-:W-:Y:S01]  /*5430*/  UIADD3 UR15, UR8, 0xc100, URZ ;  /* 0x0000c100080f7890 */ /* 0x000fe2000fffe03f */
[----:B------:R-:W-:-:S02]  /*5440*/  SEL R7, R7, RZ, P0 ;  /* 0x000000ff07077207 */ /* 0x000fc40000000000 */
[----:B------:R-:W-:Y:S01]  /*5450*/  UMOV UR8, UR14 ;  /* 0x0000000e00087c82 */ /* 0x000fe20008000000 */
[----:B------:R-:W-:-:S03]  /*5460*/  LOP3.LUT R5, R5, R14, RZ, 0x3c, !PT ;  /* 0x0000000e05057212 */ /* 0x000fc600078e3cff */
[----:B------:R0:W-:Y:S02]  /*5470*/  UTMALDG.3D [UR8], [UR4], desc[UR6] ;  /* 0x00000608040075b4 */ /* 0x0001e40008011000 */
[----:B0-----:R-:W-:Y:S01]  /*5480*/  UMOV UR8, UR15 ;  /* 0x0000000f00087c82 */ /* 0x001fe20008000000 */
[----:B------:R-:W-:Y:S02]  /*5490*/  UMOV UR11, UR19 ;  /* 0x00000013000b7c82 */ /* 0x000fe40008000000 */
[----:B------:R0:W-:Y:S02]  /*54a0*/  UTMALDG.3D.MULTICAST [UR8], [UR24], UR26, desc[UR6] ;  /* 0x00000608180073b4 */ /* 0x0001e4000801181a */
[----:B0-----:R-:W-:Y:S05]  /*54b0*/  @P1 BRA `(.L_x_110) ;  /* 0xfffffffc00441947 */ /* 0x001fea000383ffff */
.L_x_107:
[----:B------:R-:W-:Y:S05]  /*54c0*/  BSYNC B1 ;  /* 0x0000000000017941 */ /* 0x000fea0003800000 */
.L_x_106:
[----:B------:R-:W-:Y:S01]  /*54d0*/  LOP3.LUT P1, RZ, R9, 0xff, RZ, 0xc0, !PT ;  /* 0x000000ff09ff7812 */ /* 0x000fe2000782c0ff */
[C---:B------:R-:W-:Y:S01]  /*54e0*/  IMAD.IADD R6, R10.reuse, 0x1, R3 ;  /* 0x000000010a067824 */ /* 0x040fe200078e0203 */
[----:B------:R-:W-:Y:S01]  /*54f0*/  ULDC.64 UR4, c[0x0][0x650] ;  /* 0x0001940000047ab9 */ /* 0x000fe20000000a00 */
[----:B------:R-:W-:Y:S01]  /*5500*/  ISETP.GE.U32.AND P2, PT, R10, 0x3, PT ;  /* 0x000000030a00780c */ /* 0x000fe20003f46070 */
[----:B------:R-:W-:Y:S01]  /*5510*/  BSSY B1, `(.L_x_111) ;  /* 0x000006c000017945 */ /* 0x000fe20003800000 */
[----:B------:R-:W-:Y:S01]  /*5520*/  IMAD.MOV.U32 R21, RZ, RZ, -0x1 ;  /* 0xffffffffff157424 */ /* 0x000fe200078e00ff */
[----:B------:R-:W-:Y:S01]  /*5530*/  ISETP.GT.U32.AND P0, PT, R6, 0x2, PT ;  /* 0x000000020600780c */ /* 0x000fe20003f04070 */
[----:B------:R-:W-:Y:S01]  /*5540*/  IMAD.MOV.U32 R20, RZ, RZ, -0x1 ;  /* 0xffffffffff147424 */ /* 0x000fe200078e00ff */
[----:B------:R-:W-:Y:S02]  /*5550*/  PRMT R9, RZ, 0x7610, R9 ;  /* 0x00007610ff097816 */ /* 0x000fe40000000009 */
[----:B------:R-:W-:-:S03]  /*5560*/  ISETP.LT.U32.AND P0, PT, R10, 0x3, P0 ;  /* 0x000000030a00780c */ /* 0x000fc60000701070 */
[----:B------:R-:W0:Y:S01]  /*5570*/  @P1 S2R R5, SR_CgaCtaId ;  /* 0x0000000000051919 */ /* 0x000e220000008800 */
[----:B------:R-:W-:-:S04]  /*5580*/  @P1 MOV R4, 0x400 ;  /* 0x0000040000041802 */ /* 0x000fc80000000f00 */
[----:B0-----:R-:W-:Y:S01]  /*5590*/  @P1 LEA R3, R5, R4, 0x18 ;  /* 0x0000000405031211 */ /* 0x001fe200078ec0ff */
[----:B------:R-:W-:-:S03]  /*55a0*/  IMAD.WIDE.U32 R4, R6, -0x55555555, RZ ;  /* 0xaaaaaaab06047825 */ /* 0x000fc600078e00ff */
[----:B------:R0:W-:Y:S01]  /*55b0*/  @P1 SYNCS.ARRIVE.TRANS64.A1T0 RZ, [R3+URZ+0x48], RZ ;  /* 0x000048ff03ff19a7 */ /* 0x0001e2000810003f */
[----:B------:R-:W-:Y:S02]  /*55c0*/  IADD3 R16, P1, R16, UR20, RZ ;  /* 0x0000001410107c10 */ /* 0x000fe4000ff3e0ff */
[----:B------:R-:W-:Y:S02]  /*55d0*/  SHF.R.U32.HI R5, RZ, 0x1, R5 ;  /* 0x00000001ff057819 */ /* 0x000fe40000011605 */
[----:B------:R-:W-:Y:S02]  /*55e0*/  IADD3.X R17, R17, UR13, RZ, P1, !PT ;  /* 0x0000000d11117c10 */ /* 0x000fe40008ffe4ff */
[----:B------:R-:W-:Y:S02]  /*55f0*/  PRMT R4, RZ, 0x7610, R4 ;  /* 0x00007610ff047816 */ /* 0x000fe40000000004 */
[----:B0-----:R-:W-:Y:S02]  /*5600*/  SEL R3, RZ, 0x1, !P0 ;  /* 0x00000001ff037807 */ /* 0x001fe40004000000 */
[----:B------:R-:W-:-:S02]  /*5610*/  ISETP.GE.U32.AND P0, PT, R16, UR4, PT ;  /* 0x0000000410007c0c */ /* 0x000fc4000bf06070 */
[----:B------:R-:W-:Y:S01]  /*5620*/  LOP3.LUT R0, R0, R3, RZ, 0x3c, !PT ;  /* 0x0000000300007212 */ /* 0x000fe200078e3cff */
[----:B------:R-:W-:Y:S01]  /*5630*/  IMAD R3, R5, -0x3, R6 ;  /* 0xfffffffd05037824 */ /* 0x000fe200078e0206 */
[----:B------:R-:W-:Y:S01]  /*5640*/  ISETP.GE.U32.AND.EX P0, PT, R17, UR5, PT, P0 ;  /* 0x0000000511007c0c */ /* 0x000fe2000bf06100 */
[----:B------:R-:W-:Y:S01]  /*5650*/  IMAD.MOV.U32 R6, RZ, RZ, -0x1 ;  /* 0xffffffffff067424 */ /* 0x000fe200078e00ff */
[----:B------:R-:W-:-:S11]  /*5660*/  @P2 LOP3.LUT R0, R0, 0x1, R5, 0x78, !PT ;  /* 0x0000000100002812 */ /* 0x000fd600078e7805 */
[----:B------:R-:W-:Y:S05]  /*5670*/  @P0 BRA `(.L_x_112) ;  /* 0x0000000400540947 */ /* 0x000fea0003800000 */
[----:B------:R-:W0:Y:S01]  /*5680*/  S2R R15, SR_CTAID.X ;  /* 0x00000000000f7919 */ /* 0x000e220000002500 */
[----:B------:R-:W-:Y:S01]  /*5690*/  ULDC.64 UR4, c[0x0][0x628] ;  /* 0x00018a0000047ab9 */ /* 0x000fe20000000a00 */
[----:B------:R-:W-:Y:S01]  /*56a0*/  ULDC UR7, c[0x0][0x630] ;  /* 0x00018c0000077ab9 */ /* 0x000fe20000000800 */
[----:B------:R-:W-:Y:S01]  /*56b0*/  ISETP.NE.U32.AND P0, PT, RZ, UR4, PT ;  /* 0x00000004ff007c0c */ /* 0x000fe2000bf05070 */
[----:B------:R-:W1:Y:S01]  /*56c0*/  S2R R20, SR_CTAID.Y ;  /* 0x0000000000147919 */ /* 0x000e620000002600 */
[----:B------:R-:W-:Y:S01]  /*56d0*/  ULDC UR8, c[0x0][0x150] ;  /* 0x0000540000087ab9 */ /* 0x000fe20000000800 */
[----:B------:R-:W-:Y:S01]  /*56e0*/  IMAD.MOV.U32 R4, RZ, RZ, R16 ;  /* 0x000000ffff047224 */ /* 0x000fe200078e0010 */
[----:B------:R-:W-:Y:S01]  /*56f0*/  ISETP.NE.AND.EX P0, PT, RZ, UR5, PT, P0 ;  /* 0x00000005ff007c0c */ /* 0x000fe2000bf05300 */
[----:B------:R-:W-:Y:S01]  /*5700*/  IMAD.MOV.U32 R5, RZ, RZ, R17 ;  /* 0x000000ffff057224 */ /* 0x000fe200078e0011 */
[----:B0-----:R-:W-:-:S11]  /*5710*/  I2FP.F32.U32 R22, R15 ;  /* 0x0000000f00167245 */ /* 0x001fd60000201000 */
[----:B------:R-:W-:Y:S05]  /*5720*/  @!P0 BRA `(.L_x_113) ;  /* 0x0000000000288947 */ /* 0x000fea0003800000 */
[----:B------:R-:W-:Y:S02]  /*5730*/  ULDC UR6, c[0x0][0x634] ;  /* 0x00018d0000067ab9 */ /* 0x000fe40000000800 */
[----:B------:R-:W-:-:S05]  /*5740*/  IADD3 R5, P0, R16, UR6, RZ ;  /* 0x0000000610057c10 */ /* 0x000fca000ff1e0ff */
[----:B------:R-:W-:-:S04]  /*5750*/  IMAD.X R21, RZ, RZ, R17, P0 ;  /* 0x000000ffff157224 */ /* 0x000fc800000e0611 */
[----:B------:R-:W-:-:S04]  /*5760*/  IMAD.WIDE.U32 R6, R21, UR4, RZ ;  /* 0x0000000415067c25 */ /* 0x000fc8000f8e00ff */
[----:B------:R-:W-:-:S04]  /*5770*/  IMAD.WIDE.U32 R6, P0, R5, UR5, R6 ;  /* 0x0000000505067c25 */ /* 0x000fc8000f800006 */
[----:B------:R-:W-:-:S04]  /*5780*/  IMAD.WIDE.U32 R4, R5, UR4, RZ ;  /* 0x0000000405047c25 */ /* 0x000fc8000f8e00ff */
[----:B------:R-:W-:Y:S01]  /*5790*/  IMAD.MOV.U32 R4, RZ, RZ, R7 ;  /* 0x000000ffff047224 */ /* 0x000fe200078e0007 */
[----:B------:R-:W-:Y:S01]  /*57a0*/  IADD3 RZ, P1, R5, R6, RZ ;  /* 0x0000000605ff7210 */ /* 0x000fe20007f3e0ff */
[----:B------:R-:W-:-:S04]  /*57b0*/  IMAD.X R5, RZ, RZ, RZ, P0 ;  /* 0x000000ffff057224 */ /* 0x000fc800000e06ff */
[----:B------:R-:W-:-:S08]  /*57c0*/  IMAD.WIDE.U32.X R4, R21, UR5, R4, P1 ;  /* 0x0000000515047c25 */ /* 0x000fd000088e0404 */
.L_x_113:
[--C-:B------:R-:W-:Y:S01]  /*57d0*/  SHF.R.U64 R14, R4, UR7, R5.reuse ;  /* 0x00000007040e7c19 */ /* 0x100fe20008001205 */
[----:B------:R-:W-:Y:S01]  /*57e0*/  FMUL R22, R22, UR8 ;  /* 0x0000000816167c20 */ /* 0x000fe20008400000 */
[----:B------:R-:W-:Y:S01]  /*57f0*/  SHF.R.U32.HI R4, RZ, UR7, R5 ;  /* 0x00000007ff047c19 */ /* 0x000fe20008011605 */
[----:B------:R-:W0:Y:S01]  /*5800*/  LDC R6, c[0x0][0x144] ;  /* 0x00005100ff067b82 */ /* 0x000e220000000800 */
[----:B------:R-:W-:Y:S01]  /*5810*/  IADD3 R5, P0, RZ, -R14, RZ ;  /* 0x8000000eff057210 */ /* 0x000fe20007f1e0ff */
[----:B------:R-:W-:Y:S01]  /*5820*/  ULDC UR6, c[0x0][0x154] ;  /* 0x0000550000067ab9 */ /* 0x000fe20000000800 */
[----:B-1----:R-:W-:Y:S01]  /*5830*/  I2FP.F32.U32 R7, R20 ;  /* 0x0000001400077245 */ /* 0x002fe20000201000 */
[----:B------:R-:W1:Y:S01]  /*5840*/  F2I.U32.TRUNC.NTZ R22, R22 ;  /* 0x0000001600167305 */ /* 0x000e62000020f000 */
[----:B------:R-:W-:Y:S01]  /*5850*/  ULDC.64 UR4, c[0x0][0x620] ;  /* 0x0001880000047ab9 */ /* 0x000fe20000000a00 */
[----:B------:R-:W-:Y:S01]  /*5860*/  IMAD.X R4, RZ, RZ, ~R4, P0 ;  /* 0x000000ffff047224 */ /* 0x000fe200000e0e04 */
[----:B------:R-:W-:Y:S01]  /*5870*/  ISETP.NE.AND P2, PT, R2, 0x1, PT ;  /* 0x000000010200780c */ /* 0x000fe20003f45270 */
[----:B------:R-:W-:Y:S01]  /*5880*/  FMUL R23, R7, UR6 ;  /* 0x0000000607177c20 */ /* 0x000fe20008400000 */
[----:B------:R-:W2:Y:S01]  /*5890*/  LDC R25, c[0x0][0x148] ;  /* 0x00005200ff197b82 */ /* 0x000ea20000000800 */
[----:B------:R-:W-:Y:S01]  /*58a0*/  IMAD R4, R4, UR4, RZ ;  /* 0x0000000404047c24 */ /* 0x000fe2000f8e02ff */
[----:B------:R-:W-:-:S02]  /*58b0*/  ULDC.64 UR6, c[0x0][0x640] ;  /* 0x0001900000067ab9 */ /* 0x000fc40000000a00 */
[----:B------:R-:W-:Y:S01]  /*58c0*/  ISETP.NE.U32.AND P0, PT, RZ, UR6, PT ;  /* 0x00000006ff007c0c */ /* 0x000fe2000bf05070 */
[----:B------:R-:W3:Y:S01]  /*58d0*/  F2I.U32.TRUNC.NTZ R23, R23 ;  /* 0x0000001700177305 */ /* 0x000ee2000020f000 */
[C---:B------:R-:W-:Y:S02]  /*58e0*/  IMAD R7, R5.reuse, UR5, R4 ;  /* 0x0000000505077c24 */ /* 0x040fe4000f8e0204 */
[----:B------:R-:W-:Y:S01]  /*58f0*/  IMAD.WIDE.U32 R4, R5, UR4, R16 ;  /* 0x0000000405047c25 */ /* 0x000fe2000f8e0010 */
[----:B------:R-:W-:Y:S01]  /*5900*/  ULDC UR4, c[0x0][0x618] ;  /* 0x0001860000047ab9 */ /* 0x000fe20000000800 */
[----:B------:R-:W-:Y:S02]  /*5910*/  ISETP.NE.AND.EX P0, PT, RZ, UR7, PT, P0 ;  /* 0x00000007ff007c0c */ /* 0x000fe4000bf05300 */
[----:B------:R-:W-:Y:S02]  /*5920*/  IMAD.IADD R5, R5, 0x1, R7 ;  /* 0x0000000105057824 */ /* 0x000fe400078e0207 */
[----:B-1----:R-:W-:-:S03]  /*5930*/  IMAD.MOV R22, RZ, RZ, -R22 ;  /* 0x000000ffff167224 */ /* 0x002fc600078e0a16 */
[----:B------:R-:W-:Y:S01]  /*5940*/  SHF.R.U64 R21, R4, UR4, R5 ;  /* 0x0000000404157c19 */ /* 0x000fe20008001205 */
[----:B0-----:R-:W-:Y:S01]  /*5950*/  IMAD R15, R6, R22, R15 ;  /* 0x00000016060f7224 */ /* 0x001fe200078e020f */
[----:B------:R-:W-:Y:S01]  /*5960*/  SHF.R.U32.HI R4, RZ, UR4, R5 ;  /* 0x00000004ff047c19 */ /* 0x000fe20008011605 */
[----:B------:R-:W-:Y:S01]  /*5970*/  ULDC UR4, c[0x0][0x608] ;  /* 0x0001820000047ab9 */ /* 0x000fe20000000800 */
[----:B---3--:R-:W-:Y:S02]  /*5980*/  IMAD.MOV R6, RZ, RZ, -R23 ;  /* 0x000000ffff067224 */ /* 0x008fe400078e0a17 */
[--C-:B------:R-:W-:Y:S02]  /*5990*/  SHF.R.U64 R22, R21, UR4, R4.reuse ;  /* 0x0000000415167c19 */ /* 0x100fe40008001204 */
[----:B------:R-:W-:Y:S01]  /*59a0*/  SHF.R.U32.HI R5, RZ, UR4, R4 ;  /* 0x00000004ff057c19 */ /* 0x000fe20008011604 */
[----:B------:R-:W-:Y:S01]  /*59b0*/  ULDC UR4, c[0x0][0x658] ;  /* 0x0001960000047ab9 */ /* 0x000fe20000000800 */
[----:B--2---:R-:W-:-:S02]  /*59c0*/  @P2 IMAD R15, R25, R6, R20 ;  /* 0x00000006190f2224 */ /* 0x004fc400078e0214 */
[--C-:B------:R-:W-:Y:S02]  /*59d0*/  SHF.R.U64 R20, R22, UR4, R5.reuse ;  /* 0x0000000416147c19 */ /* 0x100fe40008001205 */
[----:B------:R-:W-:-:S03]  /*59e0*/  SHF.R.U32.HI R23, RZ, UR4, R5 ;  /* 0x00000004ff177c19 */ /* 0x000fc60008011605 */
[----:B------:R-:W-:Y:S02]  /*59f0*/  IMAD.MOV.U32 R6, RZ, RZ, R20 ;  /* 0x000000ffff067224 */ /* 0x000fe400078e0014 */
[----:B------:R-:W-:Y:S01]  /*5a00*/  IMAD.MOV.U32 R5, RZ, RZ, R23 ;  /* 0x000000ffff057224 */ /* 0x000fe200078e0017 */
[----:B------:R-:W-:Y:S06]  /*5a10*/  @!P0 BRA `(.L_x_114) ;  /* 0x00000000002c8947 */ /* 0x000fec0003800000 */
        /* <DEDUP_REMOVED lines=9> */
[----:B------:R-:W-:-:S04]  /*5ab0*/  IMAD.WIDE.U32.X R4, R23, UR7, R4, P1 ;  /* 0x0000000717047c25 */ /* 0x000fc800088e0404 */
[----:B------:R-:W-:-:S07]  /*5ac0*/  IMAD.MOV.U32 R6, RZ, RZ, R4 ;  /* 0x000000ffff067224 */ /* 0x000fce00078e0004 */
.L_x_114:
[----:B------:R-:W-:Y:S01]  /*5ad0*/  ULDC UR4, c[0x0][0x648] ;  /* 0x0001920000047ab9 */ /* 0x000fe20000000800 */
[----:B------:R-:W-:Y:S01]  /*5ae0*/  LOP3.LUT R4, R22, UR17, RZ, 0xc0, !PT ;  /* 0x0000001116047c12 */ /* 0x000fe2000f8ec0ff */
[----:B------:R-:W-:Y:S01]  /*5af0*/  ULDC UR5, c[0x0][0x610] ;  /* 0x0001840000057ab9 */ /* 0x000fe20000000800 */
[----:B------:R-:W-:Y:S01]  /*5b00*/  SHF.R.U64 R5, R6, UR4, R5 ;  /* 0x0000000406057c19 */ /* 0x000fe20008001205 */
[----:B------:R-:W-:Y:S01]  /*5b10*/  ULDC UR4, c[0x0][0x638] ;  /* 0x00018e0000047ab9 */ /* 0x000fe20000000800 */
[----:B------:R-:W-:-:S03]  /*5b20*/  LOP3.LUT R21, R21, UR16, RZ, 0xc0, !PT ;  /* 0x0000001015157c12 */ /* 0x000fc6000f8ec0ff */
[----:B------:R-:W-:Y:S02]  /*5b30*/  IMAD.MOV R7, RZ, RZ, -R5 ;  /* 0x000000ffff077224 */ /* 0x000fe400078e0a05 */
[----:B------:R-:W-:Y:S02]  /*5b40*/  IMAD R4, R5, UR18, R4 ;  /* 0x0000001205047c24 */ /* 0x000fe4000f8e0204 */
[----:B------:R-:W-:Y:S01]  /*5b50*/  IMAD R20, R7, UR4, R20 ;  /* 0x0000000407147c24 */ /* 0x000fe2000f8e0214 */
[----:B------:R-:W-:Y:S01]  /*5b60*/  ULDC UR4, c[0x0][0x600] ;  /* 0x0001800000047ab9 */ /* 0x000fe20000000800 */
[----:B------:R-:W-:Y:S02]  /*5b70*/  IMAD R15, R4, UR5, R15 ;  /* 0x00000005040f7c24 */ /* 0x000fe4000f8e020f */
[----:B------:R-:W-:Y:S02]  /*5b80*/  IMAD R6, R20, UR4, R21 ;  /* 0x0000000414067c24 */ /* 0x000fe4000f8e0215 */
[----:B------:R-:W-:-:S03]  /*5b90*/  IMAD.MOV.U32 R4, RZ, RZ, 0x1 ;  /* 0x00000001ff047424 */ /* 0x000fc600078e00ff */
[----:B------:R-:W-:Y:S02]  /*5ba0*/  SEL R20, R6, R15, !P2 ;  /* 0x0000000f06147207 */ /* 0x000fe40005000000 */
[----:B------:R-:W-:Y:S01]  /*5bb0*/  SEL R21, R15, R6, !P2 ;  /* 0x000000060f157207 */ /* 0x000fe20005000000 */
[----:B------:R-:W-:-:S07]  /*5bc0*/  IMAD.MOV.U32 R6, RZ, RZ, R14 ;  /* 0x000000ffff067224 */ /* 0x000fce00078e000e */
.L_x_112:
[----:B------:R-:W-:Y:S05]  /*5bd0*/  BSYNC B1 ;  /* 0x0000000000017941 */ /* 0x000fea0003800000 */
.L_x_111:
[----:B------:R-:W-:-:S13]  /*5be0*/  LOP3.LUT P0, RZ, R4, 0xff, RZ, 0xc0, !PT ;  /* 0x000000ff04ff7812 */ /* 0x000fda000780c0ff */
[----:B------:R-:W-:Y:S05]  /*5bf0*/  @P0 BRA `(.L_x_115) ;  /* 0xfffffff400400947 */ /* 0x000fea000383ffff */
[----:B------:R-:W-:Y:S05]  /*5c00*/  BSYNC B0 ;  /* 0x0000000000007941 */ /* 0x000fea0003800000 */
.L_x_104:
[----:B------:R-:W-:-:S03]  /*5c10*/  UMOV UR4, 0xffffffff ;  /* 0xffffffff00047882 */ /* 0x000fc60000000000 */
[----:B------:R-:W-:Y:S05]  /*5c20*/  BRA.DIV UR4, `(.L_x_116) ;  /* 0x0000000204f07947 */ /* 0x000fea000b800000 */
[----:B------:R-:W-:-:S13]  /*5c30*/  ELECT P6, URZ, PT ;  /* 0x00000000003f782f */ /* 0x000fda00038c0000 */
.L_x_129:
[----:B------:R-:W-:Y:S04]  /*5c40*/  BSSY B0, `(.L_x_117) ;  /* 0x0000022000007945 */ /* 0x000fe80003800000 */
[----:B------:R-:W-:Y:S05]  /*5c50*/  @!P6 BRA `(.L_x_118) ;  /* 0x000000000080e947 */ /* 0x000fea0003800000 */
[----:B------:R-:W-:-:S04]  /*5c60*/  LOP3.LUT R19, R19, 0x2, RZ, 0xfc, !PT ;  /* 0x0000000213137812 */ /* 0x000fc800078efcff */
[----:B------:R-:W-:-:S13]  /*5c70*/  ISETP.NE.AND P0, PT, R19, 0x3, PT ;  /* 0x000000031300780c */ /* 0x000fda0003f05270 */
[----:B------:R-:W-:Y:S05]  /*5c80*/  @!P0 BRA `(.L_x_119) ;  /* 0x0000000000048947 */ /* 0x000fea0003800000 */
[----:B------:R-:W-:Y:S01]  /*5c90*/  BPT.TRAP 0x1 ;  /* 0x000000040000795c */ /* 0x000fe20000300000 */
.L_x_119:
[----:B------:R-:W0:Y:S01]  /*5ca0*/  S2R R5, SR_CgaCtaId ;  /* 0x0000000000057919 */ /* 0x000e220000008800 */
[----:B------:R-:W-:Y:S02]  /*5cb0*/  MOV R2, 0x400 ;  /* 0x0000040000027802 */ /* 0x000fe40000000f00 */
[----:B------:R-:W-:Y:S02]  /*5cc0*/  SHF.L.U32 R4, R0, 0x1f, RZ ;  /* 0x0000001f00047819 */ /* 0x000fe400000006ff */
[----:B0-----:R-:W-:-:S05]  /*5cd0*/  LEA R2, R5, R2, 0x18 ;  /* 0x0000000205027211 */ /* 0x001fca00078ec0ff */
[----:B------:R-:W-:-:S04]  /*5ce0*/  VIADD R2, R2, 0x18 ;  /* 0x0000001802027836 */ /* 0x000fc80000000000 */
[C---:B------:R-:W-:Y:S02]  /*5cf0*/  IMAD R7, R3.reuse, 0x8, R2 ;  /* 0x0000000803077824 */ /* 0x040fe400078e0202 */
[----:B------:R-:W-:Y:S02]  /*5d00*/  VIADD R3, R3, 0x1 ;  /* 0x0000000103037836 */ /* 0x000fe40000000000 */
[----:B------:R-:W0:Y:S03]  /*5d10*/  SYNCS.PHASECHK.TRANS64.TRYWAIT P0, [R7+URZ], R4 ;  /* 0x00000004070075a7 */ /* 0x000e26000800017f */
[----:B------:R-:W-:-:S04]  /*5d20*/  ISETP.NE.AND P1, PT, R3, 0x3, PT ;  /* 0x000000030300780c */ /* 0x000fc80003f25270 */
[----:B------:R-:W-:Y:S02]  /*5d30*/  SEL R5, RZ, 0x1, P1 ;  /* 0x00000001ff057807 */ /* 0x000fe40000800000 */
[----:B------:R-:W-:Y:S02]  /*5d40*/  SEL R3, R3, RZ, P1 ;  /* 0x000000ff03037207 */ /* 0x000fe40000800000 */
[----:B------:R-:W-:-:S03]  /*5d50*/  LOP3.LUT R9, R0, R5, RZ, 0x3c, !PT ;  /* 0x0000000500097212 */ /* 0x000fc600078e3cff */
[----:B------:R-:W-:Y:S01]  /*5d60*/  IMAD R6, R3, 0x8, R2 ;  /* 0x0000000803067824 */ /* 0x000fe200078e0202 */
[----:B------:R-:W-:Y:S01]  /*5d70*/  SHF.L.U32 R5, R9, 0x1f, RZ ;  /* 0x0000001f09057819 */ /* 0x000fe200000006ff */
[----:B0-----:R-:W-:Y:S06]  /*5d80*/  @!P0 BRA `(.L_x_120) ;  /* 0x0000000000b88947 */ /* 0x001fec0003800000 */
.L_x_130:
[----:B------:R-:W1:Y:S01]  /*5d90*/  SYNCS.PHASECHK.TRANS64.TRYWAIT P0, [R6+URZ], R5 ;  /* 0x00000005060075a7 */ /* 0x000e62000800017f */
[----:B------:R-:W-:-:S05]  /*5da0*/  VIADD R0, R3, 0x1 ;  /* 0x0000000103007836 */ /* 0x000fca0000000000 */
[----:B------:R-:W-:-:S04]  /*5db0*/  ISETP.NE.AND P1, PT, R0, 0x3, PT ;  /* 0x000000030000780c */ /* 0x000fc80003f25270 */
[----:B0-----:R-:W-:Y:S02]  /*5dc0*/  SEL R4, RZ, 0x1, P1 ;  /* 0x00000001ff047807 */ /* 0x001fe40000800000 */
[----:B------:R-:W-:Y:S02]  /*5dd0*/  SEL R3, R0, RZ, P1 ;  /* 0x000000ff00037207 */ /* 0x000fe40000800000 */
[----:B------:R-:W-:Y:S01]  /*5de0*/  LOP3.LUT R0, R9, R4, RZ, 0x3c, !PT ;  /* 0x0000000409007212 */ /* 0x000fe200078e3cff */
[----:B-1----:R-:W-:Y:S06]  /*5df0*/  @!P0 BRA `(.L_x_121) ;  /* 0x0000000000b08947 */ /* 0x002fec0003800000 */
.L_x_131:
[----:B------:R-:W-:Y:S01]  /*5e00*/  IMAD R3, R3, 0x8, R2 ;  /* 0x0000000803037824 */ /* 0x000fe200078e0202 */
[----:B------:R-:W-:-:S07]  /*5e10*/  SHF.L.U32 R0, R0, 0x1f, RZ ;  /* 0x0000001f00007819 */ /* 0x000fce00000006ff */
.L_x_122:
[----:B-1----:R1:W2:Y:S02]  /*5e20*/  SYNCS.PHASECHK.TRANS64.TRYWAIT P0, [R3+URZ], R0 ;  /* 0x00000000030075a7 */ /* 0x0022a4000800017f */
[----:B--2---:R-:W-:Y:S05]  /*5e30*/  @!P0 NANOSLEEP.SYNCS 0x989680 ;  /* 0x009896800000895d */ /* 0x004fea0003900000 */
[----:B------:R-:W2:Y:S02]  /*5e40*/  @!P0 SYNCS.PHASECHK.TRANS64 P0, [R3+URZ], R0 ;  /* 0x00000000030085a7 */ /* 0x000ea4000800007f */
[----:B--2---:R-:W-:Y:S05]  /*5e50*/  @!P0 BRA `(.L_x_122) ;  /* 0xfffffffc00f08947 */ /* 0x004fea000383ffff */
.L_x_118:
[----:B------:R-:W-:Y:S05]  /*5e60*/  BSYNC B0 ;  /* 0x0000000000007941 */ /* 0x000fea0003800000 */
.L_x_117:
[----:B------:R-:W-:Y:S05]  /*5e70*/  EXIT ;  /* 0x000000000000794d */ /* 0x000fea0003800000 */
.L_x_21:
[----:B---3--:R3:W4:Y:S02]  /*5e80*/  SYNCS.PHASECHK.TRANS64.TRYWAIT P1, [R3+URZ], R0 ;  /* 0x00000000030075a7 */ /* 0x008724000802017f */
[----:B----4-:R-:W-:Y:S05]  /*5e90*/  @!P1 NANOSLEEP.SYNCS 0x989680 ;  /* 0x009896800000995d */ /* 0x010fea0003900000 */
[----:B------:R-:W4:Y:S02]  /*5ea0*/  @!P1 SYNCS.PHASECHK.TRANS64 P1, [R3+URZ], R0 ;  /* 0x00000000030095a7 */ /* 0x000f24000802007f */
[----:B----4-:R-:W-:Y:S05]  /*5eb0*/  @!P1 BRA `(.L_x_21) ;  /* 0xfffffffc00f09947 */ /* 0x010fea000383ffff */
[----:B------:R-:W-:Y:S05]  /*5ec0*/  BRA `(.L_x_20) ;  /* 0xffffffb400887947 */ /* 0x000fea000383ffff */
.L_x_26:
[----:B-1----:R1:W2:Y:S02]  /*5ed0*/  SYNCS.PHASECHK.TRANS64.TRYWAIT P1, [R5+URZ], R4 ;  /* 0x00000004050075a7 */ /* 0x0022a4000802017f */
[----:B--2---:R-:W-:Y:S05]  /*5ee0*/  @!P1 NANOSLEEP.SYNCS 0x989680 ;  /* 0x009896800000995d */ /* 0x004fea0003900000 */
[----:B------:R-:W2:Y:S02]  /*5ef0*/  @!P1 SYNCS.PHASECHK.TRANS64 P1, [R5+URZ], R4 ;  /* 0x00000004050095a7 */ /* 0x000ea4000802007f */
[----:B--2---:R-:W-:Y:S05]  /*5f00*/  @!P1 BRA `(.L_x_26) ;  /* 0xfffffffc00f09947 */ /* 0x004fea000383ffff */
[----:B------:R-:W-:Y:S05]  /*5f10*/  BRA `(.L_x_25) ;  /* 0xffffffb800787947 */ /* 0x000fea000383ffff */
.L_x_105:
[----:B------:R-:W-:Y:S01]  /*5f20*/  BSSY B1, `(.L_x_123) ;  /* 0x0000006000017945 */ /* 0x000fe20003800000 */
[----:B------:R-:W-:-:S07]  /*5f30*/  IMAD.MOV.U32 R15, RZ, RZ, -0x1 ;  /* 0xffffffffff0f7424 */ /* 0x000fce00078e00ff */
[----:B------:R-:W-:Y:S05]  /*5f40*/  WARPSYNC.COLLECTIVE R15, `(.L_x_124) ;  /* 0x000000000f0c7348 */ /* 0x000fea0003c00000 */
[----:B------:R-:W-:Y:S02]  /*5f50*/  ELECT P6, UR62, PT ;  /* 0x00000000003e782f */ /* 0x000fe400038c0000 */
[----:B------:R-:W-:Y:S01]  /*5f60*/  MOV R14, UR62 ;  /* 0x0000003e000e7c02 */ /* 0x000fe20008000f00 */
[----:B------:R-:W-:Y:S10]  /*5f70*/  ENDCOLLECTIVE ;  /* 0x000000000000791b */ /* 0x000ff40003800000 */
.L_x_124:
[----:B------:R-:W-:Y:S05]  /*5f80*/  BSYNC B1 ;  /* 0x0000000000017941 */ /* 0x000fea0003800000 */
.L_x_123:
[----:B------:R-:W-:Y:S05]  /*5f90*/  BRA `(.L_x_125) ;  /* 0xfffffff000647947 */ /* 0x000fea000383ffff */
.L_x_108:
[----:B-1----:R1:W2:Y:S02]  /*5fa0*/  SYNCS.PHASECHK.TRANS64.TRYWAIT P0, [R23+URZ+0x18], R14 ;  /* 0x0000180e170075a7 */ /* 0x0022a4000800017f */
[----:B--2---:R-:W-:Y:S05]  /*5fb0*/  @!P0 NANOSLEEP.SYNCS 0x989680 ;  /* 0x009896800000895d */ /* 0x004fea0003900000 */
[----:B------:R-:W2:Y:S02]  /*5fc0*/  @!P0 SYNCS.PHASECHK.TRANS64 P0, [R23+URZ+0x18], R14 ;  /* 0x0000180e170085a7 */ /* 0x000ea4000800007f */
[----:B--2---:R-:W-:Y:S05]  /*5fd0*/  @!P0 BRA `(.L_x_108) ;  /* 0xfffffffc00f08947 */ /* 0x004fea000383ffff */
[----:B------:R-:W-:Y:S05]  /*5fe0*/  BRA `(.L_x_126) ;  /* 0xfffffff0009c7947 */ /* 0x000fea000383ffff */
.L_x_116:
[----:B------:R-:W-:Y:S01]  /*5ff0*/  BSSY B0, `(.L_x_127) ;  /* 0x0000006000007945 */ /* 0x000fe20003800000 */
[----:B------:R-:W-:-:S07]  /*6000*/  IMAD.MOV.U32 R15, RZ, RZ, -0x1 ;  /* 0xffffffffff0f7424 */ /* 0x000fce00078e00ff */
[----:B------:R-:W-:Y:S05]  /*6010*/  WARPSYNC.COLLECTIVE R15, `(.L_x_128) ;  /* 0x000000000f0c7348 */ /* 0x000fea0003c00000 */
[----:B------:R-:W-:Y:S02]  /*6020*/  ELECT P6, UR62, PT ;  /* 0x00000000003e782f */ /* 0x000fe400038c0000 */
[----:B------:R-:W-:Y:S01]  /*6030*/  MOV R14, UR62 ;  /* 0x0000003e000e7c02 */ /* 0x000fe20008000f00 */
[----:B------:R-:W-:Y:S10]  /*6040*/  ENDCOLLECTIVE ;  /* 0x000000000000791b */ /* 0x000ff40003800000 */
.L_x_128:
[----:B------:R-:W-:Y:S05]  /*6050*/  BSYNC B0 ;  /* 0x0000000000007941 */ /* 0x000fea0003800000 */
.L_x_127:
[----:B------:R-:W-:Y:S05]  /*6060*/  BRA `(.L_x_129) ;  /* 0xfffffff800f47947 */ /* 0x000fea000383ffff */
.L_x_120:
[----:B0-----:R0:W1:Y:S02]  /*6070*/  SYNCS.PHASECHK.TRANS64.TRYWAIT P0, [R7+URZ], R4 ;  /* 0x00000004070075a7 */ /* 0x001064000800017f */
[----:B-1----:R-:W-:Y:S05]  /*6080*/  @!P0 NANOSLEEP.SYNCS 0x989680 ;  /* 0x009896800000895d */ /* 0x002fea0003900000 */
[----:B------:R-:W1:Y:S02]  /*6090*/  @!P0 SYNCS.PHASECHK.TRANS64 P0, [R7+URZ], R4 ;  /* 0x00000004070085a7 */ /* 0x000e64000800007f */
[----:B-1----:R-:W-:Y:S05]  /*60a0*/  @!P0 BRA `(.L_x_120) ;  /* 0xfffffffc00f08947 */ /* 0x002fea000383ffff */
[----:B------:R-:W-:Y:S05]  /*60b0*/  BRA `(.L_x_130) ;  /* 0xfffffffc00347947 */ /* 0x000fea000383ffff */
.L_x_121:
[----:B0-----:R0:W1:Y:S02]  /*60c0*/  SYNCS.PHASECHK.TRANS64.TRYWAIT P0, [R6+URZ], R5 ;  /* 0x00000005060075a7 */ /* 0x001064000800017f */
[----:B-1----:R-:W-:Y:S05]  /*60d0*/  @!P0 NANOSLEEP.SYNCS 0x989680 ;  /* 0x009896800000895d */ /* 0x002fea0003900000 */
[----:B------:R-:W1:Y:S02]  /*60e0*/  @!P0 SYNCS.PHASECHK.TRANS64 P0, [R6+URZ], R5 ;  /* 0x00000005060085a7 */ /* 0x000e64000800007f */
[----:B-1----:R-:W-:Y:S05]  /*60f0*/  @!P0 BRA `(.L_x_121) ;  /* 0xfffffffc00f08947 */ /* 0x002fea000383ffff */
[----:B------:R-:W-:Y:S05]  /*6100*/  BRA `(.L_x_131) ;  /* 0xfffffffc003c7947 */ /* 0x000fea000383ffff */
.L_x_132:
[----:B------:R-:W-:-:S00]  /*6110*/  BRA `(.L_x_132) ;  /* 0xfffffffc00fc7947 */ /* 0x000fc0000383ffff */
[----:B------:R-:W-:-:S00]  /*6120*/  NOP ;  /* 0x0000000000007918 */ /* 0x000fc00000000000 */
        /* <DEDUP_REMOVED lines=13> */
.L_x_133:


//--------------------- .nv.global.init           --------------------------
	.section	.nv.global.init,"aw",@progbits
.nv.global.init:
	.type		$str$22,@object
	.size		$str$22,($str$23 - $str$22)
$str$22:
        /*0000*/ 	.byte	0x6b, 0x5f, 0x74, 0x69, 0x6c, 0x65, 0x5f, 0x63, 0x6f, 0x75, 0x6e, 0x74, 0x20, 0x3e, 0x3d, 0x20
        /*0010*/ 	.byte	0x31, 0x00
	.type		$str$23,@object
	.size		$str$23,(__unnamed_1 - $str$23)
$str$23:
        /*0012*/ 	.byte	0x2f, 0x74, 0x6d, 0x70, 0x2f, 0x63, 0x75, 0x74, 0x6c, 0x61, 0x73, 0x73, 0x5f, 0x73, 0x77, 0x65
        /*0022*/ 	.byte	0x65, 0x70, 0x5f, 0x73, 0x72, 0x63, 0x2f, 0x69, 0x6e, 0x63, 0x6c, 0x75, 0x64, 0x65, 0x2f, 0x63
        /*0032*/ 	.byte	0x75, 0x74, 0x6c, 0x61, 0x73, 0x73, 0x2f, 0x67, 0x65, 0x6d, 0x6d, 0x2f, 0x63, 0x6f, 0x6c, 0x6c
        /*0042*/ 	.byte	0x65, 0x63, 0x74, 0x69, 0x76, 0x65, 0x2f, 0x73, 0x6d, 0x39, 0x30, 0x5f, 0x6d, 0x6d, 0x61, 0x5f
        /*0052*/ 	.byte	0x74, 0x6d, 0x61, 0x5f, 0x67, 0x6d, 0x6d, 0x61, 0x5f, 0x73, 0x73, 0x5f, 0x77, 0x61, 0x72, 0x70
        /*0062*/ 	.byte	0x73, 0x70, 0x65, 0x63, 0x69, 0x61, 0x6c, 0x69, 0x7a, 0x65, 0x64, 0x2e, 0x68, 0x70, 0x70, 0x00
	.type		__unnamed_1,@object
	.size		__unnamed_1,(.L_0 - __unnamed_1)
__unnamed_1:
        /*0072*/ 	.byte	0x76, 0x6f, 0x69, 0x64, 0x20, 0x63, 0x75, 0x74, 0x6c, 0x61, 0x73, 0x73, 0x3a, 0x3a, 0x67, 0x65
        /* <DEDUP_REMOVED lines=177> */
        /*0b92*/ 	.byte	0x74, 0x69, 0x74, 0x79, 0x5d, 0x00
.L_0:


//--------------------- .nv.shared._ZN7cutlass13device_kernelINS_4gemm6kernel13GemmUniversalIN4cute5tupleIJiiiiEEENS1_10collective13CollectiveMmaINS1_34MainloopSm90TmaGmmaWarpSpecializedILi3ENS5_IJNS4_1CILi2EEENSA_ILi1EEESC_EEENS1_35KernelTmaWarpSpecializedCooperativeEEENS5_IJNSA_ILi128EEENSA_ILi64EEENSA_ILi32EEEEEENS_10tfloat32_tENS5_IJlSC_lEEESK_SL_NS4_8TiledMMAINS4_8MMA_AtomIJNS4_4SM904GMMA29MMA_64x64x8_F32TF32TF32_SS_TNILNSP_7ScaleInE1ELSR_1EEEEEENS4_6LayoutISD_NS5_IJSC_NSA_ILi0EEESV_EEEEENS5_IJNS4_10UnderscoreESY_SY_EEEEENS4_13SM90_TMA_LOADENS4_14ComposedLayoutINS4_7SwizzleILi3ELi4ELi3EEENS4_18smem_ptr_flag_bitsILi32EEENSU_INS5_IJNSA_ILi8EEESI_EEENS5_IJSI_SC_EEEEEEEvNS4_8identityENS4_23SM90_TMA_LOAD_MULTICASTES1B_vS1C_EENS_8epilogue10collective6detail29Sm90TmaWarpSpecializedAdapterINS1G_15DefaultEpilogueISK_SL_SL_NS1F_6thread17LinearCombinationISK_Li1EffLNS1K_9ScaleType4KindE0ELNS_15FloatRoundStyleE2ESK_EENS1_15EpilogueDefaultEEEEEvvEEEEvNT_6ParamsE --------------------------
	.section	.nv.shared._ZN7cutlass13device_kernelINS_4gemm6kernel13GemmUniversalIN4cute5tupleIJiiiiEEENS1_10collective13CollectiveMmaINS1_34MainloopSm90TmaGmmaWarpSpecializedILi3ENS5_IJNS4_1CILi2EEENSA_ILi1EEESC_EEENS1_35KernelTmaWarpSpecializedCooperativeEEENS5_IJNSA_ILi128EEENSA_ILi64EEENSA_ILi32EEEEEENS_10tfloat32_tENS5_IJlSC_lEEESK_SL_NS4_8TiledMMAINS4_8MMA_AtomIJNS4_4SM904GMMA29MMA_64x64x8_F32TF32TF32_SS_TNILNSP_7ScaleInE1ELSR_1EEEEEENS4_6LayoutISD_NS5_IJSC_NSA_ILi0EEESV_EEEEENS5_IJNS4_10UnderscoreESY_SY_EEEEENS4_13SM90_TMA_LOADENS4_14ComposedLayoutINS4_7SwizzleILi3ELi4ELi3EEENS4_18smem_ptr_flag_bitsILi32EEENSU_INS5_IJNSA_ILi8EEESI_EEENS5_IJSI_SC_EEEEEEEvNS4_8identityENS4_23SM90_TMA_LOAD_MULTICASTES1B_vS1C_EENS_8epilogue10collective6detail29Sm90TmaWarpSpecializedAdapterINS1G_15DefaultEpilogueISK_SL_SL_NS1F_6thread17LinearCombinationISK_Li1EffLNS1K_9ScaleType4KindE0ELNS_15FloatRoundStyleE2ESK_EENS1_15EpilogueDefaultEEEEEvvEEEEvNT_6ParamsE,"aw",@nobits
	.sectionflags	@""
	.align	16
	.zero		1024


//--------------------- .nv.shared.reserved.0     --------------------------
	.section	.nv.shared.reserved.0,"aw",@nobits
	.weak		__nv_reservedSMEM_offset_0_alias
	.size		__nv_reservedSMEM_offset_0_alias, 0, 0
	.other		__nv_reservedSMEM_offset_0_alias,@"STO_CUDA_RESERVED_SHARED STV_DEFAULT"
__nv_reservedSMEM_offset_0_alias:
	.zero		0


//--------------------- .nv.global                --------------------------
	.section	.nv.global,"aw",@nobits
.nv.global:
	.type		_ZN39_INTERNAL_162d6e02_4_k_cu_4503b93c_62734cute1_E,@object
	.size		_ZN39_INTERNAL_162d6e02_4_k_cu_4503b93c_62734cute1_E,(_ZN39_INTERNAL_162d6e02_4_k_cu_4503b93c_62734cuda3std3__45__cpo6cbeginE - _ZN39_INTERNAL_162d6e02_4_k_cu_4503b93c_62734cute1_E)
_ZN39_INTERNAL_162d6e02_4_k_cu_4503b93c_62734cute1_E:
	.zero		1
	.type		_ZN39_INTERNAL_162d6e02_4_k_cu_4503b93c_62734cuda3std3__45__cpo6cbeginE,@object
	.size		_ZN39_INTERNAL_162d6e02_4_k_cu_4503b93c_62734cuda3std3__45__cpo6cbeginE,(_ZN39_INTERNAL_162d6e02_4_k_cu_4503b93c_62734cuda3std3__48in_placeE - _ZN39_INTERNAL_162d6e02_4_k_cu_4503b93c_62734cuda3std3__45__cpo6cbeginE)
_ZN39_INTERNAL_162d6e02_4_k_cu_4503b93c_62734cuda3std3__45__cpo6cbeginE:
	.zero		1
	.type		_ZN39_INTERNAL_162d6e02_4_k_cu_4503b93c_62734cuda3std3__48in_placeE,@object
	.size		_ZN39_INTERNAL_162d6e02_4_k_cu_4503b93c_62734cuda3std3__48in_placeE,(_ZN39_INTERNAL_162d6e02_4_k_cu_4503b93c_62734cuda3std6ranges3__45__cpo9iter_moveE - _ZN39_INTERNAL_162d6e02_4_k_cu_4503b93c_62734cuda3std3__48in_placeE)
_ZN39_INTERNAL_162d6e02_4_k_cu_4503b93c_62734cuda3std3__48in_placeE:
	.zero		1
	.type		_ZN39_INTERNAL_162d6e02_4_k_cu_4503b93c_62734cuda3std6ranges3__45__cpo9iter_moveE,@object
	.size		_ZN39_INTERNAL_162d6e02_4_k_cu_4503b93c_62734cuda3std6ranges3__45__cpo9iter_moveE,(_ZN39_INTERNAL_162d6e02_4_k_cu_4503b93c_62734cuda3std3__45__cpo5beginE - _ZN39_INTERNAL_162d6e02_4_k_cu_4503b93c_62734cuda3std6ranges3__45__cpo9iter_moveE)
_ZN39_INTERNAL_162d6e02_4_k_cu_4503b93c_62734cuda3std6ranges3__45__cpo9iter_moveE:
	.zero		1
	.type		_ZN39_INTERNAL_162d6e02_4_k_cu_4503b93c_62734cuda3std3__45__cpo5beginE,@object
	.size		_ZN39_INTERNAL_162d6e02_4_k_cu_4503b93c_62734cuda3std3__45__cpo5beginE,(_ZN39_INTERNAL_162d6e02_4_k_cu_4503b93c_62734cuda3std3__441_GLOBAL__N__162d6e02_4_k_cu_4503b93c_62736ignoreE - _ZN39_INTERNAL_162d6e02_4_k_cu_4503b93c_62734cuda3std3__45__cpo5beginE)
_ZN39_INTERNAL_162d6e02_4_k_cu_4503b93c_62734cuda3std3__45__cpo5beginE:
	.zero		1
	.type		_ZN39_INTERNAL_162d6e02_4_k_cu_4503b93c_62734cuda3std3__441_GLOBAL__N__162d6e02_4_k_cu_4503b93c_62736ignoreE,@object
	.size		_ZN39_INTERNAL_162d6e02_4_k_cu_4503b93c_62734cuda3std3__441_GLOBAL__N__162d6e02_4_k_cu_4503b93c_62736ignoreE,(_ZN39_INTERNAL_162d6e02_4_k_cu_4503b93c_62734cute7productE - _ZN39_INTERNAL_162d6e02_4_k_cu_4503b93c_62734cuda3std3__441_GLOBAL__N__162d6e02_4_k_cu_4503b93c_62736ignoreE)
_ZN39_INTERNAL_162d6e02_4_k_cu_4503b93c_62734cuda3std3__441_GLOBAL__N__162d6e02_4_k_cu_4503b93c_62736ignoreE:
	.zero		1
	.type		_ZN39_INTERNAL_162d6e02_4_k_cu_4503b93c_62734cute7productE,@object
	.size		_ZN39_INTERNAL_162d6e02_4_k_cu_4503b93c_62734cute7productE,(_ZN39_INTERNAL_162d6e02_4_k_cu_4503b93c_62734cuda3std3__45__cpo3endE - _ZN39_INTERNAL_162d6e02_4_k_cu_4503b93c_62734cute7productE)
_ZN39_INTERNAL_162d6e02_4_k_cu_4503b93c_62734cute7productE:
	.zero		1
	.type		_ZN39_INTERNAL_162d6e02_4_k_cu_4503b93c_62734cuda3std3__45__cpo3endE,@object
	.size		_ZN39_INTERNAL_162d6e02_4_k_cu_4503b93c_62734cuda3std3__45__cpo3endE,(_ZN39_INTERNAL_162d6e02_4_k_cu_4503b93c_62734cuda3std3__419piecewise_constructE - _ZN39_INTERNAL_162d6e02_4_k_cu_4503b93c_62734cuda3std3__45__cpo3endE)
_ZN39_INTERNAL_162d6e02_4_k_cu_4503b93c_62734cuda3std3__45__cpo3endE:
	.zero		1
	.type		_ZN39_INTERNAL_162d6e02_4_k_cu_4503b93c_62734cuda3std3__419piecewise_constructE,@object
	.size		_ZN39_INTERNAL_162d6e02_4_k_cu_4503b93c_62734cuda3std3__419piecewise_constructE,(_ZN39_INTERNAL_162d6e02_4_k_cu_4503b93c_62734cuda3std3__45__cpo4cendE - _ZN39_INTERNAL_162d6e02_4_k_cu_4503b93c_62734cuda3std3__419piecewise_constructE)
_ZN39_INTERNAL_162d6e02_4_k_cu_4503b93c_62734cuda3std3__419piecewise_constructE:
	.zero		1
	.type		_ZN39_INTERNAL_162d6e02_4_k_cu_4503b93c_62734cuda3std3__45__cpo4cendE,@object
	.size		_ZN39_INTERNAL_162d6e02_4_k_cu_4503b93c_62734cuda3std3__45__cpo4cendE,(_ZN39_INTERNAL_162d6e02_4_k_cu_4503b93c_62734cuda3std6ranges3__45__cpo4swapE - _ZN39_INTERNAL_162d6e02_4_k_cu_4503b93c_62734cuda3std3__45__cpo4cendE)
_ZN39_INTERNAL_162d6e02_4_k_cu_4503b93c_62734cuda3std3__45__cpo4cendE:
	.zero		1
	.type		_ZN39_INTERNAL_162d6e02_4_k_cu_4503b93c_62734cuda3std6ranges3__45__cpo4swapE,@object
	.size		_ZN39_INTERNAL_162d6e02_4_k_cu_4503b93c_62734cuda3std6ranges3__45__cpo4swapE,(.L_8 - _ZN39_INTERNAL_162d6e02_4_k_cu_4503b93c_62734cuda3std6ranges3__45__cpo4swapE)
_ZN39_INTERNAL_162d6e02_4_k_cu_4503b93c_62734cuda3std6ranges3__45__cpo4swapE:
	.zero		1
.L_8:


//--------------------- .nv.constant0._ZN7cutlass13device_kernelINS_4gemm6kernel13GemmUniversalIN4cute5tupleIJiiiiEEENS1_10collective13CollectiveMmaINS1_34MainloopSm90TmaGmmaWarpSpecializedILi3ENS5_IJNS4_1CILi2EEENSA_ILi1EEESC_EEENS1_35KernelTmaWarpSpecializedCooperativeEEENS5_IJNSA_ILi128EEENSA_ILi64EEENSA_ILi32EEEEEENS_10tfloat32_tENS5_IJlSC_lEEESK_SL_NS4_8TiledMMAINS4_8MMA_AtomIJNS4_4SM904GMMA29MMA_64x64x8_F32TF32TF32_SS_TNILNSP_7ScaleInE1ELSR_1EEEEEENS4_6LayoutISD_NS5_IJSC_NSA_ILi0EEESV_EEEEENS5_IJNS4_10UnderscoreESY_SY_EEEEENS4_13SM90_TMA_LOADENS4_14ComposedLayoutINS4_7SwizzleILi3ELi4ELi3EEENS4_18smem_ptr_flag_bitsILi32EEENSU_INS5_IJNSA_ILi8EEESI_EEENS5_IJSI_SC_EEEEEEEvNS4_8identityENS4_23SM90_TMA_LOAD_MULTICASTES1B_vS1C_EENS_8epilogue10collective6detail29Sm90TmaWarpSpecializedAdapterINS1G_15DefaultEpilogueISK_SL_SL_NS1F_6thread17LinearCombinationISK_Li1EffLNS1K_9ScaleType4KindE0ELNS_15FloatRoundStyleE2ESK_EENS1_15EpilogueDefaultEEEEEvvEEEEvNT_6ParamsE --------------------------
	.section	.nv.constant0._ZN7cutlass13device_kernelINS_4gemm6kernel13GemmUniversalIN4cute5tupleIJiiiiEEENS1_10collective13CollectiveMmaINS1_34MainloopSm90TmaGmmaWarpSpecializedILi3ENS5_IJNS4_1CILi2EEENSA_ILi1EEESC_EEENS1_35KernelTmaWarpSpecializedCooperativeEEENS5_IJNSA_ILi128EEENSA_ILi64EEENSA_ILi32EEEEEENS_10tfloat32_tENS5_IJlSC_lEEESK_SL_NS4_8TiledMMAINS4_8MMA_AtomIJNS4_4SM904GMMA29MMA_64x64x8_F32TF32TF32_SS_TNILNSP_7ScaleInE1ELSR_1EEEEEENS4_6LayoutISD_NS5_IJSC_NSA_ILi0EEESV_EEEEENS5_IJNS4_10UnderscoreESY_SY_EEEEENS4_13SM90_TMA_LOADENS4_14ComposedLayoutINS4_7SwizzleILi3ELi4ELi3EEENS4_18smem_ptr_flag_bitsILi32EEENSU_INS5_IJNSA_ILi8EEESI_EEENS5_IJSI_SC_EEEEEEEvNS4_8identityENS4_23SM90_TMA_LOAD_MULTICASTES1B_vS1C_EENS_8epilogue10collective6detail29Sm90TmaWarpSpecializedAdapterINS1G_15DefaultEpilogueISK_SL_SL_NS1F_6thread17LinearCombinationISK_Li1EffLNS1K_9ScaleType4KindE0ELNS_15FloatRoundStyleE2ESK_EENS1_15EpilogueDefaultEEEEEvvEEEEvNT_6ParamsE,"a",@progbits
	.sectionflags	@""
	.align	4
.nv.constant0._ZN7cutlass13device_kernelINS_4gemm6kernel13GemmUniversalIN4cute5tupleIJiiiiEEENS1_10collective13CollectiveMmaINS1_34MainloopSm90TmaGmmaWarpSpecializedILi3ENS5_IJNS4_1CILi2EEENSA_ILi1EEESC_EEENS1_35KernelTmaWarpSpecializedCooperativeEEENS5_IJNSA_ILi128EEENSA_ILi64EEENSA_ILi32EEEEEENS_10tfloat32_tENS5_IJlSC_lEEESK_SL_NS4_8TiledMMAINS4_8MMA_AtomIJNS4_4SM904GMMA29MMA_64x64x8_F32TF32TF32_SS_TNILNSP_7ScaleInE1ELSR_1EEEEEENS4_6LayoutISD_NS5_IJSC_NSA_ILi0EEESV_EEEEENS5_IJNS4_10UnderscoreESY_SY_EEEEENS4_13SM90_TMA_LOADENS4_14ComposedLayoutINS4_7SwizzleILi3ELi4ELi3EEENS4_18smem_ptr_flag_bitsILi32EEENSU_INS5_IJNSA_ILi8EEESI_EEENS5_IJSI_SC_EEEEEEEvNS4_8identityENS4_23SM90_TMA_LOAD_MULTICASTES1B_vS1C_EENS_8epilogue10collective6detail29Sm90TmaWarpSpecializedAdapterINS1G_15DefaultEpilogueISK_SL_SL_NS1F_6thread17LinearCombinationISK_Li1EffLNS1K_9ScaleType4KindE0ELNS_15FloatRoundStyleE2ESK_EENS1_15EpilogueDefaultEEEEEvvEEEEvNT_6ParamsE:
	.zero		1664


//--------------------- SYMBOLS --------------------------

	.type		.nv.reservedSmem.offset0,@object
	.size		.nv.reservedSmem.offset0,0x4
	.type		__assertfail,@function
